	.target	sm_90a

	.elftype	@"ET_EXEC"


//--------------------- .note.nv.tkinfo           --------------------------
	.section	.note.nv.tkinfo,"",@"SHT_NOTE"
	.sectionflags	@"SHF_NOTE_NV_TKINFO"
	.tkinfo
        /*0018*/ 	.word	0x00000002
        /*0030*/ 	.string	""
        /*0030*/ 	.string	"ptxas"
        /*0030*/ 	.string	"Cuda compilation tools, release 13.0, V13.0.88"
        /*0030*/ 	.string	"Build cuda_13.0.r13.0/compiler.36424714_0"
        /*0030*/ 	.string	"-arch sm_90a -m 64 "



//--------------------- .note.nv.cuinfo           --------------------------
	.section	.note.nv.cuinfo,"",@"SHT_NOTE"
	.sectionflags	@"SHF_NOTE_NV_CUINFO"
        /*0018*/ 	.short	0x0002
        /*001a*/ 	.short	0x005a
        /*001c*/ 	.short	0x0082
	.zero		2


//--------------------- .nv.info                  --------------------------
	.section	.nv.info,"",@"SHT_CUDA_INFO"
	.align	4


	//----- nvinfo : EIATTR_REGCOUNT
	.align		4
        /*0000*/ 	.byte	0x04, 0x2f
        /*0002*/ 	.short	(.L_15 - .L_14)
	.align		4
.L_14:
        /*0004*/ 	.word	index@(_ZN7cutlass13device_kernelINS_4gemm6kernel13GemmUniversalIN4cute5tupleIJiiiiEEENS1_10collective13CollectiveMmaINS1_34MainloopSm90TmaGmmaWarpSpecializedILi6ENS5_IJNS4_1CILi1EEESB_SB_EEENS1_35KernelTmaWarpSpecializedCooperativeEEENS5_IJNSA_ILi256EEESF_NSA_ILi32EEEEEEfNS5_IJlSB_lEEEfSI_NS4_8TiledMMAINS4_8MMA_AtomIJNS4_4SM904GMMA30MMA_64x256x8_F32TF32TF32_SS_TNILNSM_7ScaleInE1ELSO_1EEEEEENS4_6LayoutINS5_IJNSA_ILi2EEESB_SB_EEENS5_IJSB_NSA_ILi0EEESU_EEEEENS5_IJNS4_10UnderscoreESX_SX_EEEEENS4_13SM90_TMA_LOADENS4_14ComposedLayoutINS4_7SwizzleILi3ELi4ELi3EEENS4_18smem_ptr_flag_bitsILi32EEENSR_INS5_IJNSA_ILi8EEESG_EEENS5_IJSG_SB_EEEEEEEvNS4_8identityES10_S1A_vS1B_EENS_8epilogue10collective6detail29Sm90TmaWarpSpecializedAdapterINS1E_15DefaultEpilogueIfSI_SI_NS1D_6thread17LinearCombinationIfLi1EffLNS1I_9ScaleType4KindE0ELNS_15FloatRoundStyleE2EfEENS1_15EpilogueDefaultEEEEEvvEEEEvNT_6ParamsE)
        /*0008*/ 	.word	0x000000a8


	//----- nvinfo : EIATTR_FRAME_SIZE
	.align		4
.L_15:
        /*000c*/ 	.byte	0x04, 0x11
        /*000e*/ 	.short	(.L_17 - .L_16)
	.align		4
.L_16:
        /*0010*/ 	.word	index@(_ZN7cutlass13device_kernelINS_4gemm6kernel13GemmUniversalIN4cute5tupleIJiiiiEEENS1_10collective13CollectiveMmaINS1_34MainloopSm90TmaGmmaWarpSpecializedILi6ENS5_IJNS4_1CILi1EEESB_SB_EEENS1_35KernelTmaWarpSpecializedCooperativeEEENS5_IJNSA_ILi256EEESF_NSA_ILi32EEEEEEfNS5_IJlSB_lEEEfSI_NS4_8TiledMMAINS4_8MMA_AtomIJNS4_4SM904GMMA30MMA_64x256x8_F32TF32TF32_SS_TNILNSM_7ScaleInE1ELSO_1EEEEEENS4_6LayoutINS5_IJNSA_ILi2EEESB_SB_EEENS5_IJSB_NSA_ILi0EEESU_EEEEENS5_IJNS4_10UnderscoreESX_SX_EEEEENS4_13SM90_TMA_LOADENS4_14ComposedLayoutINS4_7SwizzleILi3ELi4ELi3EEENS4_18smem_ptr_flag_bitsILi32EEENSR_INS5_IJNSA_ILi8EEESG_EEENS5_IJSG_SB_EEEEEEEvNS4_8identityES10_S1A_vS1B_EENS_8epilogue10collective6detail29Sm90TmaWarpSpecializedAdapterINS1E_15DefaultEpilogueIfSI_SI_NS1D_6thread17LinearCombinationIfLi1EffLNS1I_9ScaleType4KindE0ELNS_15FloatRoundStyleE2EfEENS1_15EpilogueDefaultEEEEEvvEEEEvNT_6ParamsE)
        /*0014*/ 	.word	0x00000780


	//----- nvinfo : EIATTR_MIN_STACK_SIZE
	.align		4
.L_17:
        /*0018*/ 	.byte	0x04, 0x12
        /*001a*/ 	.short	(.L_19 - .L_18)
	.align		4
.L_18:
        /*001c*/ 	.word	index@(_ZN7cutlass13device_kernelINS_4gemm6kernel13GemmUniversalIN4cute5tupleIJiiiiEEENS1_10collective13CollectiveMmaINS1_34MainloopSm90TmaGmmaWarpSpecializedILi6ENS5_IJNS4_1CILi1EEESB_SB_EEENS1_35KernelTmaWarpSpecializedCooperativeEEENS5_IJNSA_ILi256EEESF_NSA_ILi32EEEEEEfNS5_IJlSB_lEEEfSI_NS4_8TiledMMAINS4_8MMA_AtomIJNS4_4SM904GMMA30MMA_64x256x8_F32TF32TF32_SS_TNILNSM_7ScaleInE1ELSO_1EEEEEENS4_6LayoutINS5_IJNSA_ILi2EEESB_SB_EEENS5_IJSB_NSA_ILi0EEESU_EEEEENS5_IJNS4_10UnderscoreESX_SX_EEEEENS4_13SM90_TMA_LOADENS4_14ComposedLayoutINS4_7SwizzleILi3ELi4ELi3EEENS4_18smem_ptr_flag_bitsILi32EEENSR_INS5_IJNSA_ILi8EEESG_EEENS5_IJSG_SB_EEEEEEEvNS4_8identityES10_S1A_vS1B_EENS_8epilogue10collective6detail29Sm90TmaWarpSpecializedAdapterINS1E_15DefaultEpilogueIfSI_SI_NS1D_6thread17LinearCombinationIfLi1EffLNS1I_9ScaleType4KindE0ELNS_15FloatRoundStyleE2EfEENS1_15EpilogueDefaultEEEEEvvEEEEvNT_6ParamsE)
        /*0020*/ 	.word	0x00000780
.L_19:


//--------------------- .nv.compat                --------------------------
	.section	.nv.compat,"",@"SHT_CUDA_COMPAT_INFO"
	.align	4
        /*0000*/ 	.byte	0x02, 0x09, 0x01, 0x00, 0x02, 0x02, 0x04, 0x00, 0x02, 0x05, 0x05, 0x00, 0x03, 0x07, 0x01, 0x01
        /*0010*/ 	.byte	0x02, 0x03, 0x01, 0x00, 0x02, 0x06, 0x01, 0x00, 0x04, 0x0b, 0x08, 0x00, 0x00, 0x00, 0x00, 0x00
        /*0020*/ 	.byte	0x00, 0x00, 0x00, 0x00


//--------------------- .nv.info._ZN7cutlass13device_kernelINS_4gemm6kernel13GemmUniversalIN4cute5tupleIJiiiiEEENS1_10collective13CollectiveMmaINS1_34MainloopSm90TmaGmmaWarpSpecializedILi6ENS5_IJNS4_1CILi1EEESB_SB_EEENS1_35KernelTmaWarpSpecializedCooperativeEEENS5_IJNSA_ILi256EEESF_NSA_ILi32EEEEEEfNS5_IJlSB_lEEEfSI_NS4_8TiledMMAINS4_8MMA_AtomIJNS4_4SM904GMMA30MMA_64x256x8_F32TF32TF32_SS_TNILNSM_7ScaleInE1ELSO_1EEEEEENS4_6LayoutINS5_IJNSA_ILi2EEESB_SB_EEENS5_IJSB_NSA_ILi0EEESU_EEEEENS5_IJNS4_10UnderscoreESX_SX_EEEEENS4_13SM90_TMA_LOADENS4_14ComposedLayoutINS4_7SwizzleILi3ELi4ELi3EEENS4_18smem_ptr_flag_bitsILi32EEENSR_INS5_IJNSA_ILi8EEESG_EEENS5_IJSG_SB_EEEEEEEvNS4_8identityES10_S1A_vS1B_EENS_8epilogue10collective6detail29Sm90TmaWarpSpecializedAdapterINS1E_15DefaultEpilogueIfSI_SI_NS1D_6thread17LinearCombinationIfLi1EffLNS1I_9ScaleType4KindE0ELNS_15FloatRoundStyleE2EfEENS1_15EpilogueDefaultEEEEEvvEEEEvNT_6ParamsE --------------------------
	.section	.nv.info._ZN7cutlass13device_kernelINS_4gemm6kernel13GemmUniversalIN4cute5tupleIJiiiiEEENS1_10collective13CollectiveMmaINS1_34MainloopSm90TmaGmmaWarpSpecializedILi6ENS5_IJNS4_1CILi1EEESB_SB_EEENS1_35KernelTmaWarpSpecializedCooperativeEEENS5_IJNSA_ILi256EEESF_NSA_ILi32EEEEEEfNS5_IJlSB_lEEEfSI_NS4_8TiledMMAINS4_8MMA_AtomIJNS4_4SM904GMMA30MMA_64x256x8_F32TF32TF32_SS_TNILNSM_7ScaleInE1ELSO_1EEEEEENS4_6LayoutINS5_IJNSA_ILi2EEESB_SB_EEENS5_IJSB_NSA_ILi0EEESU_EEEEENS5_IJNS4_10UnderscoreESX_SX_EEEEENS4_13SM90_TMA_LOADENS4_14ComposedLayoutINS4_7SwizzleILi3ELi4ELi3EEENS4_18smem_ptr_flag_bitsILi32EEENSR_INS5_IJNSA_ILi8EEESG_EEENS5_IJSG_SB_EEEEEEEvNS4_8identityES10_S1A_vS1B_EENS_8epilogue10collective6detail29Sm90TmaWarpSpecializedAdapterINS1E_15DefaultEpilogueIfSI_SI_NS1D_6thread17LinearCombinationIfLi1EffLNS1I_9ScaleType4KindE0ELNS_15FloatRoundStyleE2EfEENS1_15EpilogueDefaultEEEEEvvEEEEvNT_6ParamsE,"",@"SHT_CUDA_INFO"
	.sectionflags	@""
	.align	4


	//----- nvinfo : EIATTR_CUDA_API_VERSION
	.align		4
        /*0000*/ 	.byte	0x04, 0x37
        /*0002*/ 	.short	(.L_21 - .L_20)
.L_20:
        /*0004*/ 	.word	0x00000082


	//----- nvinfo : EIATTR_KPARAM_INFO
	.align		4
.L_21:
        /*0008*/ 	.byte	0x04, 0x17
        /*000a*/ 	.short	(.L_23 - .L_22)
.L_22:
        /*000c*/ 	.word	0x00000000
        /*0010*/ 	.short	0x0000
        /*0012*/ 	.short	0x0070
        /*0014*/ 	.byte	0x00, 0xf0, 0x01, 0x10


	//----- nvinfo : EIATTR_SPARSE_MMA_MASK
	.align		4
.L_23:
        /*0018*/ 	.byte	0x03, 0x50
        /*001a*/ 	.short	0x0000


	//----- nvinfo : EIATTR_MAXREG_COUNT
	.align		4
        /*001c*/ 	.byte	0x03, 0x1b
        /*001e*/ 	.short	0x00a8


	//----- nvinfo : EIATTR_NUM_BARRIERS
	.align		4
        /*0020*/ 	.byte	0x02, 0x4c
        /*0022*/ 	.byte	0x01
	.zero		1


	//----- nvinfo : EIATTR_EXTERNS
	.align		4
        /*0024*/ 	.byte	0x04, 0x0f
        /*0026*/ 	.short	(.L_25 - .L_24)


	//   ....[0]....
	.align		4
.L_24:
        /*0028*/ 	.word	index@(__assertfail)


	//----- nvinfo : EIATTR_ANNOTATIONS
	.align		4
.L_25:
        /*002c*/ 	.byte	0x04, 0x55
        /*002e*/ 	.short	(.L_27 - .L_26)


	//   ....[0]....
.L_26:
        /*0030*/ 	.word	0x00000001
        /*0034*/ 	.byte	0xd0, 0x06, 0x00, 0x00, 0x01, 0x00, 0x00, 0x00, 0xf0, 0x06, 0x00, 0x00, 0x01, 0x00, 0x00, 0x00
        /* <DEDUP_REMOVED lines=712> */
        /*2cc4*/ 	.byte	0x90, 0x7c, 0x01, 0x00, 0x01, 0x00, 0x00, 0x00, 0xb0, 0x7c, 0x01, 0x00


	//----- nvinfo : EIATTR_MERCURY_ISA_VERSION
	.align		4
.L_27:
        /*2cd0*/ 	.byte	0x03, 0x5f
        /*2cd2*/ 	.short	0x0101


	//----- nvinfo : EIATTR_INT_WARP_WIDE_INSTR_OFFSETS
	.align		4
        /*2cd4*/ 	.byte	0x04, 0x31
        /*2cd6*/ 	.short	(.L_29 - .L_28)


	//   ....[0]....
.L_28:
        /*2cd8*/ 	.word	0x00000540


	//   ....[1]....
        /*2cdc*/ 	.word	0x00000550


	//   ....[2]....
        /*2ce0*/ 	.word	0x000005e0


	//----- nvinfo : EIATTR_COOP_GROUP_MASK_REGIDS
	.align		4
.L_29:
        /*2ce4*/ 	.byte	0x04, 0x29
        /*2ce6*/ 	.short	(.L_31 - .L_30)


	//   ....[0]....
.L_30:
        /*2ce8*/ 	.word	0xffffffff


	//   ....[1]....
        /*2cec*/ 	.word	0xffffffff


	//   ....[2]....
        /*2cf0*/ 	.word	0xffffffff


	//   ....[3]....
        /*2cf4*/ 	.word	0xffffffff


	//   ....[4]....
        /*2cf8*/ 	.word	0xffffffff


	//----- nvinfo : EIATTR_COOP_GROUP_INSTR_OFFSETS
	.align		4
.L_31:
        /*2cfc*/ 	.byte	0x04, 0x28
        /*2cfe*/ 	.short	(.L_33 - .L_32)


	//   ....[0]....
.L_32:
        /*2d00*/ 	.word	0x00000070


	//   ....[1]....
        /*2d04*/ 	.word	0x00000080


	//   ....[2]....
        /*2d08*/ 	.word	0x000001a0


	//   ....[3]....
        /*2d0c*/ 	.word	0x000003f0


	//   ....[4]....
        /*2d10*/ 	.word	0x000011b0


	//----- nvinfo : EIATTR_REG_RECONFIG
	.align		4
.L_33:
        /*2d14*/ 	.byte	0x01, 0x54
	.zero		2


	//----- nvinfo : EIATTR_SYSCALL_OFFSETS
	.align		4
        /*2d18*/ 	.byte	0x04, 0x46
        /*2d1a*/ 	.short	(.L_35 - .L_34)


	//   ....[0]....
.L_34:
        /*2d1c*/ 	.word	0x00001360


	//----- nvinfo : EIATTR_MBARRIER_INSTR_OFFSETS
	.align		4
.L_35:
        /*2d20*/ 	.byte	0x04, 0x39
        /*2d22*/ 	.short	(.L_37 - .L_36)


	//   ....[0]....
.L_36:
        /*2d24*/ 	.word	0x00000320
        /*2d28*/ 	.word	0x000000ff
        /*2d2c*/ 	.word	0x00000000
        /*2d30*/ 	.short	0x0100
        /*2d32*/ 	.byte	0x08
	.zero		1


	//   ....[1]....
        /*2d34*/ 	.word	0x00000330
        /*2d38*/ 	.word	0x000000ff
        /*2d3c*/ 	.word	0x00000030
        /*2d40*/ 	.short	0x0100
        /*2d42*/ 	.byte	0x08
	.zero		1


	//   ....[2]....
        /*2d44*/ 	.word	0x00000340
        /*2d48*/ 	.word	0x000000ff
        /*2d4c*/ 	.word	0x00000008
        /*2d50*/ 	.short	0x0100
        /*2d52*/ 	.byte	0x08
	.zero		1


	//   ....[3]....
        /*2d54*/ 	.word	0x00000350
        /*2d58*/ 	.word	0x000000ff
        /*2d5c*/ 	.word	0x00000038
        /*2d60*/ 	.short	0x0100
        /*2d62*/ 	.byte	0x08
	.zero		1


	//   ....[4]....
        /*2d64*/ 	.word	0x00000360
        /*2d68*/ 	.word	0x000000ff
        /*2d6c*/ 	.word	0x00000010
        /*2d70*/ 	.short	0x0100
        /*2d72*/ 	.byte	0x08
	.zero		1


	//   ....[5]....
        /*2d74*/ 	.word	0x00000370
        /*2d78*/ 	.word	0x000000ff
        /*2d7c*/ 	.word	0x00000040
        /*2d80*/ 	.short	0x0100
        /*2d82*/ 	.byte	0x08
	.zero		1


	//   ....[6]....
        /*2d84*/ 	.word	0x00000380
        /*2d88*/ 	.word	0x000000ff
        /*2d8c*/ 	.word	0x00000018
        /*2d90*/ 	.short	0x0100
        /*2d92*/ 	.byte	0x08
	.zero		1


	//   ....[7]....
        /*2d94*/ 	.word	0x00000390
        /*2d98*/ 	.word	0x000000ff
        /*2d9c*/ 	.word	0x00000048
        /*2da0*/ 	.short	0x0100
        /*2da2*/ 	.byte	0x08
	.zero		1


	//   ....[8]....
        /*2da4*/ 	.word	0x000003a0
        /*2da8*/ 	.word	0x000000ff
        /*2dac*/ 	.word	0x00000020
        /*2db0*/ 	.short	0x0100
        /*2db2*/ 	.byte	0x08
	.zero		1


	//   ....[9]....
        /*2db4*/ 	.word	0x000003b0
        /*2db8*/ 	.word	0x000000ff
        /*2dbc*/ 	.word	0x00000050
        /*2dc0*/ 	.short	0x0100
        /*2dc2*/ 	.byte	0x08
	.zero		1


	//   ....[10]....
        /*2dc4*/ 	.word	0x000003c0
        /*2dc8*/ 	.word	0x000000ff
        /*2dcc*/ 	.word	0x00000028
        /*2dd0*/ 	.short	0x0100
        /*2dd2*/ 	.byte	0x08
	.zero		1


	//   ....[11]....
        /*2dd4*/ 	.word	0x000003d0
        /*2dd8*/ 	.word	0x000000ff
        /*2ddc*/ 	.word	0x00000058
        /*2de0*/ 	.short	0x0100
        /*2de2*/ 	.byte	0x08
	.zero		1


	//   ....[12]....
        /*2de4*/ 	.word	0x00000660
        /*2de8*/ 	.word	0x000000ff
        /*2dec*/ 	.word	0x00000070
        /*2df0*/ 	.short	0x0100
        /*2df2*/ 	.byte	0x10
	.zero		1


	//   ....[13]....
        /*2df4*/ 	.word	0x00000700
        /*2df8*/ 	.word	0x000000ff
        /*2dfc*/ 	.word	0x00000078
        /*2e00*/ 	.short	0x0100
        /*2e02*/ 	.byte	0x10
	.zero		1


	//   ....[14]....
        /*2e04*/ 	.word	0x00001400
        /*2e08*/ 	.word	0x00000003
        /*2e0c*/ 	.word	0x00000000
        /*2e10*/ 	.short	0x010a
        /*2e12*/ 	.byte	0x3f
	.zero		1


	//   ....[15]....
        /*2e14*/ 	.word	0x00001440
        /*2e18*/ 	.word	0x00000003
        /*2e1c*/ 	.word	0x00000000
        /*2e20*/ 	.short	0x010a
        /*2e22*/ 	.byte	0x3f
	.zero		1


	//   ....[16]....
        /*2e24*/ 	.word	0x00004a30
        /*2e28*/ 	.word	0x000000ff
        /*2e2c*/ 	.word	0x00000000
        /*2e30*/ 	.short	0x010a
        /*2e32*/ 	.byte	0x08
	.zero		1


	//   ....[17]....
        /*2e34*/ 	.word	0x00004a70
        /*2e38*/ 	.word	0x000000ff
        /*2e3c*/ 	.word	0x00000000
        /*2e40*/ 	.short	0x010a
        /*2e42*/ 	.byte	0x08
	.zero		1


	//   ....[18]....
        /*2e44*/ 	.word	0x00008b30
        /*2e48*/ 	.word	0x000000ff
        /*2e4c*/ 	.word	0x00000000
        /*2e50*/ 	.short	0x0101
        /*2e52*/ 	.byte	0x0d
	.zero		1


	//   ....[19]....
        /*2e54*/ 	.word	0x00008d40
        /*2e58*/ 	.word	0x000000ff
        /*2e5c*/ 	.word	0x00000000
        /*2e60*/ 	.short	0x0101
        /*2e62*/ 	.byte	0x06
	.zero		1


	//   ....[20]....
        /*2e64*/ 	.word	0x00017860
        /*2e68*/ 	.word	0x0000000a
        /*2e6c*/ 	.word	0x00000030
        /*2e70*/ 	.short	0x010a
        /*2e72*/ 	.byte	0x3f
	.zero		1


	//   ....[21]....
        /*2e74*/ 	.word	0x00017bb0
        /*2e78*/ 	.word	0x00000002
        /*2e7c*/ 	.word	0x00000078
        /*2e80*/ 	.short	0x0101
        /*2e82*/ 	.byte	0x3f
	.zero		1


	//   ....[22]....
        /*2e84*/ 	.word	0x000183b0
        /*2e88*/ 	.word	0x00000005
        /*2e8c*/ 	.word	0x00000000
        /*2e90*/ 	.short	0x010a
        /*2e92*/ 	.byte	0x3f
	.zero		1


	//   ....[23]....
        /*2e94*/ 	.word	0x00018440
        /*2e98*/ 	.word	0x00000007
        /*2e9c*/ 	.word	0x00000000
        /*2ea0*/ 	.short	0x010a
        /*2ea2*/ 	.byte	0x3f
	.zero		1


	//   ....[24]....
        /*2ea4*/ 	.word	0x000184d0
        /*2ea8*/ 	.word	0x00000007
        /*2eac*/ 	.word	0x00000000
        /*2eb0*/ 	.short	0x010a
        /*2eb2*/ 	.byte	0x3f
	.zero		1


	//   ....[25]....
        /*2eb4*/ 	.word	0x00018560
        /*2eb8*/ 	.word	0x00000007
        /*2ebc*/ 	.word	0x00000000
        /*2ec0*/ 	.short	0x010a
        /*2ec2*/ 	.byte	0x3f
	.zero		1


	//   ....[26]....
        /*2ec4*/ 	.word	0x000185f0
        /*2ec8*/ 	.word	0x00000007
        /*2ecc*/ 	.word	0x00000000
        /*2ed0*/ 	.short	0x010a
        /*2ed2*/ 	.byte	0x3f
	.zero		1


	//   ....[27]....
        /*2ed4*/ 	.word	0x00018680
        /*2ed8*/ 	.word	0x00000003
        /*2edc*/ 	.word	0x00000000
        /*2ee0*/ 	.short	0x010a
        /*2ee2*/ 	.byte	0x3f
	.zero		1


	//   ....[28]....
        /*2ee4*/ 	.word	0x000186e0
        /*2ee8*/ 	.word	0x00000003
        /*2eec*/ 	.word	0x00000000
        /*2ef0*/ 	.short	0x010a
        /*2ef2*/ 	.byte	0x3f
	.zero		1


	//   ....[29]....
        /*2ef4*/ 	.word	0x00018740
        /*2ef8*/ 	.word	0x00000004
        /*2efc*/ 	.word	0x00000000
        /*2f00*/ 	.short	0x010a
        /*2f02*/ 	.byte	0x3f
	.zero		1


	//   ....[30]....
        /*2f04*/ 	.word	0x00018810
        /*2f08*/ 	.word	0x0000000a
        /*2f0c*/ 	.word	0x00000030
        /*2f10*/ 	.short	0x010a
        /*2f12*/ 	.byte	0x3f
	.zero		1


	//   ....[31]....
        /*2f14*/ 	.word	0x000188e0
        /*2f18*/ 	.word	0x00000005
        /*2f1c*/ 	.word	0x00000000
        /*2f20*/ 	.short	0x010a
        /*2f22*/ 	.byte	0x3f
	.zero		1


	//   ....[32]....
        /*2f24*/ 	.word	0x00018930
        /*2f28*/ 	.word	0x00000007
        /*2f2c*/ 	.word	0x00000000
        /*2f30*/ 	.short	0x010a
        /*2f32*/ 	.byte	0x3f
	.zero		1


	//   ....[33]....
        /*2f34*/ 	.word	0x00018980
        /*2f38*/ 	.word	0x00000007
        /*2f3c*/ 	.word	0x00000000
        /*2f40*/ 	.short	0x010a
        /*2f42*/ 	.byte	0x3f
	.zero		1


	//   ....[34]....
        /*2f44*/ 	.word	0x000189d0
        /*2f48*/ 	.word	0x00000007
        /*2f4c*/ 	.word	0x00000000
        /*2f50*/ 	.short	0x010a
        /*2f52*/ 	.byte	0x3f
	.zero		1


	//   ....[35]....
        /*2f54*/ 	.word	0x00018a20
        /*2f58*/ 	.word	0x00000007
        /*2f5c*/ 	.word	0x00000000
        /*2f60*/ 	.short	0x010a
        /*2f62*/ 	.byte	0x3f
	.zero		1


	//----- nvinfo : EIATTR_NUM_MBARRIERS
	.align		4
.L_37:
        /*2f64*/ 	.byte	0x03, 0x38
        /*2f66*/ 	.short	0x000e


	//----- nvinfo : EIATTR_EXIT_INSTR_OFFSETS
	.align		4
        /*2f68*/ 	.byte	0x04, 0x1c
        /*2f6a*/ 	.short	(.L_39 - .L_38)


	//   ....[0]....
.L_38:
        /*2f6c*/ 	.word	0x00000760


	//   ....[1]....
        /*2f70*/ 	.word	0x000010d0


	//   ....[2]....
        /*2f74*/ 	.word	0x00016de0


	//   ....[3]....
        /*2f78*/ 	.word	0x000174f0


	//   ....[4]....
        /*2f7c*/ 	.word	0x000186d0


	//----- nvinfo : EIATTR_MAX_THREADS
	.align		4
.L_39:
        /*2f80*/ 	.byte	0x04, 0x05
        /*2f82*/ 	.short	(.L_41 - .L_40)
.L_40:
        /*2f84*/ 	.word	0x00000180
        /*2f88*/ 	.word	0x00000001
        /*2f8c*/ 	.word	0x00000001


	//----- nvinfo : EIATTR_CRS_STACK_SIZE
	.align		4
.L_41:
        /*2f90*/ 	.byte	0x04, 0x1e
        /*2f92*/ 	.short	(.L_43 - .L_42)
.L_42:
        /*2f94*/ 	.word	0x00000000


	//----- nvinfo : EIATTR_CBANK_PARAM_SIZE
	.align		4
.L_43:
        /*2f98*/ 	.byte	0x03, 0x19
        /*2f9a*/ 	.short	0x0470


	//----- nvinfo : EIATTR_PARAM_CBANK
	.align		4
        /*2f9c*/ 	.byte	0x04, 0x0a
        /*2f9e*/ 	.short	(.L_45 - .L_44)
	.align		4
.L_44:
        /*2fa0*/ 	.word	index@(.nv.constant0._ZN7cutlass13device_kernelINS_4gemm6kernel13GemmUniversalIN4cute5tupleIJiiiiEEENS1_10collective13CollectiveMmaINS1_34MainloopSm90TmaGmmaWarpSpecializedILi6ENS5_IJNS4_1CILi1EEESB_SB_EEENS1_35KernelTmaWarpSpecializedCooperativeEEENS5_IJNSA_ILi256EEESF_NSA_ILi32EEEEEEfNS5_IJlSB_lEEEfSI_NS4_8TiledMMAINS4_8MMA_AtomIJNS4_4SM904GMMA30MMA_64x256x8_F32TF32TF32_SS_TNILNSM_7ScaleInE1ELSO_1EEEEEENS4_6LayoutINS5_IJNSA_ILi2EEESB_SB_EEENS5_IJSB_NSA_ILi0EEESU_EEEEENS5_IJNS4_10UnderscoreESX_SX_EEEEENS4_13SM90_TMA_LOADENS4_14ComposedLayoutINS4_7SwizzleILi3ELi4ELi3EEENS4_18smem_ptr_flag_bitsILi32EEENSR_INS5_IJNSA_ILi8EEESG_EEENS5_IJSG_SB_EEEEEEEvNS4_8identityES10_S1A_vS1B_EENS_8epilogue10collective6detail29Sm90TmaWarpSpecializedAdapterINS1E_15DefaultEpilogueIfSI_SI_NS1D_6thread17LinearCombinationIfLi1EffLNS1I_9ScaleType4KindE0ELNS_15FloatRoundStyleE2EfEENS1_15EpilogueDefaultEEEEEvvEEEEvNT_6ParamsE)
        /*2fa4*/ 	.short	0x0210
        /*2fa6*/ 	.short	0x0470


	//----- nvinfo : EIATTR_SW_WAR
	.align		4
.L_45:
        /*2fa8*/ 	.byte	0x04, 0x36
        /*2faa*/ 	.short	(.L_47 - .L_46)
.L_46:
        /*2fac*/ 	.word	0x00000008
.L_47:


//--------------------- .nv.callgraph             --------------------------
	.section	.nv.callgraph,"",@"SHT_CUDA_CALLGRAPH"
	.align	4
	.sectionentsize	8
	.align		4
        /*0000*/ 	.word	0x00000000
	.align		4
        /*0004*/ 	.word	0xffffffff
	.align		4
        /*0008*/ 	.word	index@(_ZN7cutlass13device_kernelINS_4gemm6kernel13GemmUniversalIN4cute5tupleIJiiiiEEENS1_10collective13CollectiveMmaINS1_34MainloopSm90TmaGmmaWarpSpecializedILi6ENS5_IJNS4_1CILi1EEESB_SB_EEENS1_35KernelTmaWarpSpecializedCooperativeEEENS5_IJNSA_ILi256EEESF_NSA_ILi32EEEEEEfNS5_IJlSB_lEEEfSI_NS4_8TiledMMAINS4_8MMA_AtomIJNS4_4SM904GMMA30MMA_64x256x8_F32TF32TF32_SS_TNILNSM_7ScaleInE1ELSO_1EEEEEENS4_6LayoutINS5_IJNSA_ILi2EEESB_SB_EEENS5_IJSB_NSA_ILi0EEESU_EEEEENS5_IJNS4_10UnderscoreESX_SX_EEEEENS4_13SM90_TMA_LOADENS4_14ComposedLayoutINS4_7SwizzleILi3ELi4ELi3EEENS4_18smem_ptr_flag_bitsILi32EEENSR_INS5_IJNSA_ILi8EEESG_EEENS5_IJSG_SB_EEEEEEEvNS4_8identityES10_S1A_vS1B_EENS_8epilogue10collective6detail29Sm90TmaWarpSpecializedAdapterINS1E_15DefaultEpilogueIfSI_SI_NS1D_6thread17LinearCombinationIfLi1EffLNS1I_9ScaleType4KindE0ELNS_15FloatRoundStyleE2EfEENS1_15EpilogueDefaultEEEEEvvEEEEvNT_6ParamsE)
	.align		4
        /*000c*/ 	.word	index@(__assertfail)
	.align		4
        /*0010*/ 	.word	0x00000000
	.align		4
        /*0014*/ 	.word	0xfffffffe
	.align		4
        /*0018*/ 	.word	0x00000000
	.align		4
        /*001c*/ 	.word	0xfffffffd
	.align		4
        /*0020*/ 	.word	0x00000000
	.align		4
        /*0024*/ 	.word	0xfffffffc


//--------------------- .nv.constant4             --------------------------
	.section	.nv.constant4,"a",@progbits
	.align	8
	.align		8
.nv.constant4:
        /*0000*/ 	.dword	__assertfail
	.align		8
        /*0008*/ 	.dword	__unnamed_1
	.align		8
        /*0010*/ 	.dword	_ZN40_INTERNAL_39b4994b_4_k_cu_d9427a08_184564cuda3std3__45__cpo5beginE
	.align		8
        /*0018*/ 	.dword	_ZN40_INTERNAL_39b4994b_4_k_cu_d9427a08_184564cuda3std3__45__cpo3endE
	.align		8
        /*0020*/ 	.dword	_ZN40_INTERNAL_39b4994b_4_k_cu_d9427a08_184564cuda3std3__45__cpo6cbeginE
	.align		8
        /*0028*/ 	.dword	_ZN40_INTERNAL_39b4994b_4_k_cu_d9427a08_184564cuda3std3__45__cpo4cendE
	.align		8
        /*0030*/ 	.dword	_ZN40_INTERNAL_39b4994b_4_k_cu_d9427a08_184564cuda3std3__442_GLOBAL__N__39b4994b_4_k_cu_d9427a08_184566ignoreE
	.align		8
        /*0038*/ 	.dword	_ZN40_INTERNAL_39b4994b_4_k_cu_d9427a08_184564cuda3std3__419piecewise_constructE
	.align		8
        /*0040*/ 	.dword	_ZN40_INTERNAL_39b4994b_4_k_cu_d9427a08_184564cuda3std3__48in_placeE
	.align		8
        /*0048*/ 	.dword	_ZN40_INTERNAL_39b4994b_4_k_cu_d9427a08_184564cuda3std6ranges3__45__cpo4swapE
	.align		8
        /*0050*/ 	.dword	_ZN40_INTERNAL_39b4994b_4_k_cu_d9427a08_184564cuda3std6ranges3__45__cpo9iter_moveE
	.align		8
        /*0058*/ 	.dword	_ZN40_INTERNAL_39b4994b_4_k_cu_d9427a08_184564cute7productE
	.align		8
        /*0060*/ 	.dword	_ZN40_INTERNAL_39b4994b_4_k_cu_d9427a08_184564cute1_E
	.align		8
        /*0068*/ 	.dword	$str$22
	.align		8
        /*0070*/ 	.dword	$str$23


//--------------------- .text._ZN7cutlass13device_kernelINS_4gemm6kernel13GemmUniversalIN4cute5tupleIJiiiiEEENS1_10collective13CollectiveMmaINS1_34MainloopSm90TmaGmmaWarpSpecializedILi6ENS5_IJNS4_1CILi1EEESB_SB_EEENS1_35KernelTmaWarpSpecializedCooperativeEEENS5_IJNSA_ILi256EEESF_NSA_ILi32EEEEEEfNS5_IJlSB_lEEEfSI_NS4_8TiledMMAINS4_8MMA_AtomIJNS4_4SM904GMMA30MMA_64x256x8_F32TF32TF32_SS_TNILNSM_7ScaleInE1ELSO_1EEEEEENS4_6LayoutINS5_IJNSA_ILi2EEESB_SB_EEENS5_IJSB_NSA_ILi0EEESU_EEEEENS5_IJNS4_10UnderscoreESX_SX_EEEEENS4_13SM90_TMA_LOADENS4_14ComposedLayoutINS4_7SwizzleILi3ELi4ELi3EEENS4_18smem_ptr_flag_bitsILi32EEENSR_INS5_IJNSA_ILi8EEESG_EEENS5_IJSG_SB_EEEEEEEvNS4_8identityES10_S1A_vS1B_EENS_8epilogue10collective6detail29Sm90TmaWarpSpecializedAdapterINS1E_15DefaultEpilogueIfSI_SI_NS1D_6thread17LinearCombinationIfLi1EffLNS1I_9ScaleType4KindE0ELNS_15FloatRoundStyleE2EfEENS1_15EpilogueDefaultEEEEEvvEEEEvNT_6ParamsE --------------------------
	.section	.text._ZN7cutlass13device_kernelINS_4gemm6kernel13GemmUniversalIN4cute5tupleIJiiiiEEENS1_10collective13CollectiveMmaINS1_34MainloopSm90TmaGmmaWarpSpecializedILi6ENS5_IJNS4_1CILi1EEESB_SB_EEENS1_35KernelTmaWarpSpecializedCooperativeEEENS5_IJNSA_ILi256EEESF_NSA_ILi32EEEEEEfNS5_IJlSB_lEEEfSI_NS4_8TiledMMAINS4_8MMA_AtomIJNS4_4SM904GMMA30MMA_64x256x8_F32TF32TF32_SS_TNILNSM_7ScaleInE1ELSO_1EEEEEENS4_6LayoutINS5_IJNSA_ILi2EEESB_SB_EEENS5_IJSB_NSA_ILi0EEESU_EEEEENS5_IJNS4_10UnderscoreESX_SX_EEEEENS4_13SM90_TMA_LOADENS4_14ComposedLayoutINS4_7SwizzleILi3ELi4ELi3EEENS4_18smem_ptr_flag_bitsILi32EEENSR_INS5_IJNSA_ILi8EEESG_EEENS5_IJSG_SB_EEEEEEEvNS4_8identityES10_S1A_vS1B_EENS_8epilogue10collective6detail29Sm90TmaWarpSpecializedAdapterINS1E_15DefaultEpilogueIfSI_SI_NS1D_6thread17LinearCombinationIfLi1EffLNS1I_9ScaleType4KindE0ELNS_15FloatRoundStyleE2EfEENS1_15EpilogueDefaultEEEEEvvEEEEvNT_6ParamsE,"ax",@progbits
	.align	128
.text._ZN7cutlass13device_kernelINS_4gemm6kernel13GemmUniversalIN4cute5tupleIJiiiiEEENS1_10collective13CollectiveMmaINS1_34MainloopSm90TmaGmmaWarpSpecializedILi6ENS5_IJNS4_1CILi1EEESB_SB_EEENS1_35KernelTmaWarpSpecializedCooperativeEEENS5_IJNSA_ILi256EEESF_NSA_ILi32EEEEEEfNS5_IJlSB_lEEEfSI_NS4_8TiledMMAINS4_8MMA_AtomIJNS4_4SM904GMMA30MMA_64x256x8_F32TF32TF32_SS_TNILNSM_7ScaleInE1ELSO_1EEEEEENS4_6LayoutINS5_IJNSA_ILi2EEESB_SB_EEENS5_IJSB_NSA_ILi0EEESU_EEEEENS5_IJNS4_10UnderscoreESX_SX_EEEEENS4_13SM90_TMA_LOADENS4_14ComposedLayoutINS4_7SwizzleILi3ELi4ELi3EEENS4_18smem_ptr_flag_bitsILi32EEENSR_INS5_IJNSA_ILi8EEESG_EEENS5_IJSG_SB_EEEEEEEvNS4_8identityES10_S1A_vS1B_EENS_8epilogue10collective6detail29Sm90TmaWarpSpecializedAdapterINS1E_15DefaultEpilogueIfSI_SI_NS1D_6thread17LinearCombinationIfLi1EffLNS1I_9ScaleType4KindE0ELNS_15FloatRoundStyleE2EfEENS1_15EpilogueDefaultEEEEEvvEEEEvNT_6ParamsE:
        .type           _ZN7cutlass13device_kernelINS_4gemm6kernel13GemmUniversalIN4cute5tupleIJiiiiEEENS1_10collective13CollectiveMmaINS1_34MainloopSm90TmaGmmaWarpSpecializedILi6ENS5_IJNS4_1CILi1EEESB_SB_EEENS1_35KernelTmaWarpSpecializedCooperativeEEENS5_IJNSA_ILi256EEESF_NSA_ILi32EEEEEEfNS5_IJlSB_lEEEfSI_NS4_8TiledMMAINS4_8MMA_AtomIJNS4_4SM904GMMA30MMA_64x256x8_F32TF32TF32_SS_TNILNSM_7ScaleInE1ELSO_1EEEEEENS4_6LayoutINS5_IJNSA_ILi2EEESB_SB_EEENS5_IJSB_NSA_ILi0EEESU_EEEEENS5_IJNS4_10UnderscoreESX_SX_EEEEENS4_13SM90_TMA_LOADENS4_14ComposedLayoutINS4_7SwizzleILi3ELi4ELi3EEENS4_18smem_ptr_flag_bitsILi32EEENSR_INS5_IJNSA_ILi8EEESG_EEENS5_IJSG_SB_EEEEEEEvNS4_8identityES10_S1A_vS1B_EENS_8epilogue10collective6detail29Sm90TmaWarpSpecializedAdapterINS1E_15DefaultEpilogueIfSI_SI_NS1D_6thread17LinearCombinationIfLi1EffLNS1I_9ScaleType4KindE0ELNS_15FloatRoundStyleE2EfEENS1_15EpilogueDefaultEEEEEvvEEEEvNT_6ParamsE,@function
        .size           _ZN7cutlass13device_kernelINS_4gemm6kernel13GemmUniversalIN4cute5tupleIJiiiiEEENS1_10collective13CollectiveMmaINS1_34MainloopSm90TmaGmmaWarpSpecializedILi6ENS5_IJNS4_1CILi1EEESB_SB_EEENS1_35KernelTmaWarpSpecializedCooperativeEEENS5_IJNSA_ILi256EEESF_NSA_ILi32EEEEEEfNS5_IJlSB_lEEEfSI_NS4_8TiledMMAINS4_8MMA_AtomIJNS4_4SM904GMMA30MMA_64x256x8_F32TF32TF32_SS_TNILNSM_7ScaleInE1ELSO_1EEEEEENS4_6LayoutINS5_IJNSA_ILi2EEESB_SB_EEENS5_IJSB_NSA_ILi0EEESU_EEEEENS5_IJNS4_10UnderscoreESX_SX_EEEEENS4_13SM90_TMA_LOADENS4_14ComposedLayoutINS4_7SwizzleILi3ELi4ELi3EEENS4_18smem_ptr_flag_bitsILi32EEENSR_INS5_IJNSA_ILi8EEESG_EEENS5_IJSG_SB_EEEEEEEvNS4_8identityES10_S1A_vS1B_EENS_8epilogue10collective6detail29Sm90TmaWarpSpecializedAdapterINS1E_15DefaultEpilogueIfSI_SI_NS1D_6thread17LinearCombinationIfLi1EffLNS1I_9ScaleType4KindE0ELNS_15FloatRoundStyleE2EfEENS1_15EpilogueDefaultEEEEEvvEEEEvNT_6ParamsE,(.L_x_580 - _ZN7cutlass13device_kernelINS_4gemm6kernel13GemmUniversalIN4cute5tupleIJiiiiEEENS1_10collective13CollectiveMmaINS1_34MainloopSm90TmaGmmaWarpSpecializedILi6ENS5_IJNS4_1CILi1EEESB_SB_EEENS1_35KernelTmaWarpSpecializedCooperativeEEENS5_IJNSA_ILi256EEESF_NSA_ILi32EEEEEEfNS5_IJlSB_lEEEfSI_NS4_8TiledMMAINS4_8MMA_AtomIJNS4_4SM904GMMA30MMA_64x256x8_F32TF32TF32_SS_TNILNSM_7ScaleInE1ELSO_1EEEEEENS4_6LayoutINS5_IJNSA_ILi2EEESB_SB_EEENS5_IJSB_NSA_ILi0EEESU_EEEEENS5_IJNS4_10UnderscoreESX_SX_EEEEENS4_13SM90_TMA_LOADENS4_14ComposedLayoutINS4_7SwizzleILi3ELi4ELi3EEENS4_18smem_ptr_flag_bitsILi32EEENSR_INS5_IJNSA_ILi8EEESG_EEENS5_IJSG_SB_EEEEEEEvNS4_8identityES10_S1A_vS1B_EENS_8epilogue10collective6detail29Sm90TmaWarpSpecializedAdapterINS1E_15DefaultEpilogueIfSI_SI_NS1D_6thread17LinearCombinationIfLi1EffLNS1I_9ScaleType4KindE0ELNS_15FloatRoundStyleE2EfEENS1_15EpilogueDefaultEEEEEvvEEEEvNT_6ParamsE)
        .other          _ZN7cutlass13device_kernelINS_4gemm6kernel13GemmUniversalIN4cute5tupleIJiiiiEEENS1_10collective13CollectiveMmaINS1_34MainloopSm90TmaGmmaWarpSpecializedILi6ENS5_IJNS4_1CILi1EEESB_SB_EEENS1_35KernelTmaWarpSpecializedCooperativeEEENS5_IJNSA_ILi256EEESF_NSA_ILi32EEEEEEfNS5_IJlSB_lEEEfSI_NS4_8TiledMMAINS4_8MMA_AtomIJNS4_4SM904GMMA30MMA_64x256x8_F32TF32TF32_SS_TNILNSM_7ScaleInE1ELSO_1EEEEEENS4_6LayoutINS5_IJNSA_ILi2EEESB_SB_EEENS5_IJSB_NSA_ILi0EEESU_EEEEENS5_IJNS4_10UnderscoreESX_SX_EEEEENS4_13SM90_TMA_LOADENS4_14ComposedLayoutINS4_7SwizzleILi3ELi4ELi3EEENS4_18smem_ptr_flag_bitsILi32EEENSR_INS5_IJNSA_ILi8EEESG_EEENS5_IJSG_SB_EEEEEEEvNS4_8identityES10_S1A_vS1B_EENS_8epilogue10collective6detail29Sm90TmaWarpSpecializedAdapterINS1E_15DefaultEpilogueIfSI_SI_NS1D_6thread17LinearCombinationIfLi1EffLNS1I_9ScaleType4KindE0ELNS_15FloatRoundStyleE2EfEENS1_15EpilogueDefaultEEEEEvvEEEEvNT_6ParamsE,@"STO_CUDA_ENTRY STV_DEFAULT"
_ZN7cutlass13device_kernelINS_4gemm6kernel13GemmUniversalIN4cute5tupleIJiiiiEEENS1_10collective13CollectiveMmaINS1_34MainloopSm90TmaGmmaWarpSpecializedILi6ENS5_IJNS4_1CILi1EEESB_SB_EEENS1_35KernelTmaWarpSpecializedCooperativeEEENS5_IJNSA_ILi256EEESF_NSA_ILi32EEEEEEfNS5_IJlSB_lEEEfSI_NS4_8TiledMMAINS4_8MMA_AtomIJNS4_4SM904GMMA30MMA_64x256x8_F32TF32TF32_SS_TNILNSM_7ScaleInE1ELSO_1EEEEEENS4_6LayoutINS5_IJNSA_ILi2EEESB_SB_EEENS5_IJSB_NSA_ILi0EEESU_EEEEENS5_IJNS4_10UnderscoreESX_SX_EEEEENS4_13SM90_TMA_LOADENS4_14ComposedLayoutINS4_7SwizzleILi3ELi4ELi3EEENS4_18smem_ptr_flag_bitsILi32EEENSR_INS5_IJNSA_ILi8EEESG_EEENS5_IJSG_SB_EEEEEEEvNS4_8identityES10_S1A_vS1B_EENS_8epilogue10collective6detail29Sm90TmaWarpSpecializedAdapterINS1E_15DefaultEpilogueIfSI_SI_NS1D_6thread17LinearCombinationIfLi1EffLNS1I_9ScaleType4KindE0ELNS_15FloatRoundStyleE2EfEENS1_15EpilogueDefaultEEEEEvvEEEEvNT_6ParamsE:
[----:B------:R-:W0:Y:S02]  /*0000*/  LDC R1, c[0x0][0x28] ;  /* 0x00000a00ff017b82 */ /* 0x000e240000000800 */
[----:B0-----:R-:W-:Y:S01]  /*0010*/  IADD3 R1, R1, -0x780, RZ ;  /* 0xfffff88001017810 */ /* 0x001fe20007ffe0ff */
[----:B------:R-:W0:Y:S01]  /*0020*/  S2R R2, SR_TID.X ;  /* 0x0000000000027919 */ /* 0x000e220000002100 */
[----:B------:R-:W-:Y:S01]  /*0030*/  ELECT P0, URZ, PT ;  /* 0x00000000003f782f */ /* 0x000fe20003800000 */
[----:B------:R-:W-:Y:S01]  /*0040*/  BSSY B0, `(.L_x_0) ;  /* 0x0000015000007945 */ /* 0x000fe20003800000 */
[--C-:B0-----:R-:W-:Y:S02]  /*0050*/  SHF.R.U32.HI R0, RZ, 0x5, R2.reuse ;  /* 0x00000005ff007819 */ /* 0x101fe40000011602 */
[----:B------:R-:W-:-:S03]  /*0060*/  SHF.R.U32.HI R160, RZ, 0x7, R2 ;  /* 0x00000007ffa07819 */ /* 0x000fc60000011602 */
[----:B------:R-:W0:Y:S04]  /*0070*/  SHFL.IDX PT, R3, R0, RZ, 0x1f ;  /* 0x00001fff00037589 */ /* 0x000e2800000e0000 */
[----:B------:R-:W1:Y:S01]  /*0080*/  SHFL.IDX PT, R2, R160, RZ, 0x1f ;  /* 0x00001fffa0027589 */ /* 0x000e6200000e0000 */
[----:B0-----:R-:W-:Y:S02]  /*0090*/  R2UR UR10, R3 ;  /* 0x00000000030a72ca */ /* 0x001fe400000e0000 */
[----:B-1----:R-:W-:-:S11]  /*00a0*/  R2UR UR5, R2 ;  /* 0x00000000020572ca */ /* 0x002fd600000e0000 */
[----:B------:R-:W-:Y:S02]  /*00b0*/  USHF.R.S32.HI UR4, URZ, 0x1f, UR10 ;  /* 0x0000001f3f047899 */ /* 0x000fe4000801140a */
[----:B------:R-:W-:Y:S02]  /*00c0*/  ISETP.NE.OR P0, PT, RZ, UR10, !P0 ;  /* 0x0000000aff007c0c */ /* 0x000fe4000c705670 */
[----:B------:R-:W-:-:S04]  /*00d0*/  ULEA.HI UR4, UR4, UR10, URZ, 0x2 ;  /* 0x0000000a04047291 */ /* 0x000fc8000f8f103f */
[----:B------:R-:W-:-:S04]  /*00e0*/  ULOP3.LUT UR4, UR4, 0xfffffffc, URZ, 0xc0, !UPT ;  /* 0xfffffffc04047892 */ /* 0x000fc8000f8ec03f */
[----:B------:R-:W-:-:S03]  /*00f0*/  UIADD3 UR10, UR10, -UR4, URZ ;  /* 0x800000040a0a7290 */ /* 0x000fc6000fffe03f */
[----:B------:R-:W-:Y:S09]  /*0100*/  @P0 BRA `(.L_x_1) ;  /* 0x0000000000200947 */ /* 0x000ff20003800000 */
[----:B------:R-:W-:Y:S02]  /*0110*/  ULDC.64 UR6, c[0x0][0x198] ;  /* 0x0000660000067ab9 */ /* 0x000fe40000000a00 */
[----:B------:R-:W-:Y:S02]  /*0120*/  UIADD3 UR8, UP0, UR6, 0xf0, URZ ;  /* 0x000000f006087890 */ /* 0x000fe4000ff1e03f */
[----:B------:R-:W-:Y:S02]  /*0130*/  UIADD3 UR6, UP1, UR6, 0x1f0, URZ ;  /* 0x000001f006067890 */ /* 0x000fe4000ff3e03f */
[----:B------:R-:W-:Y:S02]  /*0140*/  UIADD3.X UR9, URZ, UR7, URZ, UP0, !UPT ;  /* 0x000000073f097290 */ /* 0x000fe400087fe43f */
[----:B------:R-:W-:-:S07]  /*0150*/  UIADD3.X UR7, URZ, UR7, URZ, UP1, !UPT ;  /* 0x000000073f077290 */ /* 0x000fce0008ffe43f */
[----:B------:R0:W-:Y:S02]  /*0160*/  UTMACCTL.PF [UR8] ;  /* 0x00000000080079b9 */ /* 0x0001e40008040000 */
[----:B------:R0:W-:Y:S02]  /*0170*/  UTMACCTL.PF [UR6] ;  /* 0x00000000060079b9 */ /* 0x0001e40008040000 */
[----:B0-----:R-:W-:Y:S01]  /*0180*/  NOP ;  /* 0x0000000000007918 */ /* 0x001fe20000000000 */
.L_x_1:
[----:B------:R-:W-:Y:S05]  /*0190*/  BSYNC B0 ;  /* 0x0000000000007941 */ /* 0x000fea0003800000 */
.L_x_0:
[----:B------:R-:W0:Y:S01]  /*01a0*/  SHFL.IDX PT, R2, R0, RZ, 0x1f ;  /* 0x00001fff00027589 */ /* 0x000e2200000e0000 */
[----:B------:R-:W-:Y:S01]  /*01b0*/  UISETP.NE.AND UP0, UPT, UR10, 0x3, UPT ;  /* 0x000000030a00788c */ /* 0x000fe2000bf05270 */
[----:B------:R-:W-:Y:S01]  /*01c0*/  ISETP.NE.AND P1, PT, RZ, UR5, PT ;  /* 0x00000005ff007c0c */ /* 0x000fe2000bf25270 */
[----:B------:R-:W-:Y:S02]  /*01d0*/  UIADD3 UR18, UR5, -0x1, URZ ;  /* 0xffffffff05127890 */ /* 0x000fe4000fffe03f */
[----:B------:R-:W-:Y:S02]  /*01e0*/  UISETP.EQ.OR UP0, UPT, UR10, URZ, !UP0 ;  /* 0x0000003f0a00728c */ /* 0x000fe4000c702670 */
[----:B------:R-:W-:Y:S02]  /*01f0*/  UISETP.GE.U32.AND UP1, UPT, UR18, 0x2, UPT ;  /* 0x000000021200788c */ /* 0x000fe4000bf26070 */
[----:B------:R-:W-:-:S04]  /*0200*/  UISETP.EQ.AND UP0, UPT, UR5, URZ, UP0 ;  /* 0x0000003f0500728c */ /* 0x000fc80008702270 */
[----:B------:R-:W-:-:S04]  /*0210*/  USEL UR40, URZ, 0x1, !UP0 ;  /* 0x000000013f287887 */ /* 0x000fc8000c000000 */
[----:B------:R-:W-:Y:S01]  /*0220*/  USEL UR40, UR40, 0x2, UP1 ;  /* 0x0000000228287887 */ /* 0x000fe20008800000 */
[----:B0-----:R-:W-:-:S13]  /*0230*/  ISETP.NE.AND P0, PT, R2, RZ, PT ;  /* 0x000000ff0200720c */ /* 0x001fda0003f05270 */
[----:B------:R-:W-:Y:S05]  /*0240*/  @P0 BRA `(.L_x_2) ;  /* 0x0000000000680947 */ /* 0x000fea0003800000 */
[----:B------:R-:W0:Y:S01]  /*0250*/  S2UR UR8, SR_CgaCtaId ;  /* 0x00000000000879c3 */ /* 0x000e220000008800 */
[----:B------:R-:W-:Y:S01]  /*0260*/  UMOV UR4, 0x400 ;  /* 0x0000040000047882 */ /* 0x000fe20000000000 */
[----:B------:R-:W-:Y:S01]  /*0270*/  UMOV UR5, 0x1 ;  /* 0x0000000100057882 */ /* 0x000fe20000000000 */
[----:B------:R-:W-:Y:S01]  /*0280*/  UMOV UR6, 0x100 ;  /* 0x0000010000067882 */ /* 0x000fe20000000000 */
[----:B------:R-:W-:Y:S01]  /*0290*/  ELECT P0, URZ, PT ;  /* 0x00000000003f782f */ /* 0x000fe20003800000 */
[----:B------:R-:W-:-:S04]  /*02a0*/  UIADD3 UR6, -UR6, 0x100000, URZ ;  /* 0x0010000006067890 */ /* 0x000fc8000fffe13f */
[----:B------:R-:W-:Y:S02]  /*02b0*/  USHF.L.U32 UR7, UR6, 0xb, URZ ;  /* 0x0000000b06077899 */ /* 0x000fe4000800063f */
[----:B------:R-:W-:Y:S02]  /*02c0*/  USHF.L.U32 UR6, UR6, 0x1, URZ ;  /* 0x0000000106067899 */ /* 0x000fe4000800063f */
[----:B0-----:R-:W-:Y:S02]  /*02d0*/  ULEA UR8, UR8, UR4, 0x18 ;  /* 0x0000000408087291 */ /* 0x001fe4000f8ec03f */
[----:B------:R-:W-:-:S04]  /*02e0*/  UIADD3 UR4, -UR5, 0x100000, URZ ;  /* 0x0010000005047890 */ /* 0x000fc8000fffe13f */
[----:B------:R-:W-:Y:S02]  /*02f0*/  USHF.L.U32 UR5, UR4, 0xb, URZ ;  /* 0x0000000b04057899 */ /* 0x000fe4000800063f */
[----:B------:R-:W-:Y:S01]  /*0300*/  USHF.L.U32 UR4, UR4, 0x1, URZ ;  /* 0x0000000104047899 */ /* 0x000fe2000800063f */
[----:B------:R-:W0:Y:S11]  /*0310*/  FENCE.VIEW.ASYNC.S ;  /* 0x00000000000073c6 */ /* 0x000e360000000000 */
[----:B0-----:R0:W1:Y:S01]  /*0320*/  SYNCS.EXCH.64 URZ, [UR8], UR4 ;  /* 0x00000004083f75b2 */ /* 0x0010620008000100 */
[----:B------:R0:W2:Y:S01]  /*0330*/  SYNCS.EXCH.64 URZ, [UR8+0x30], UR6 ;  /* 0x00003006083f75b2 */ /* 0x0000a20008000100 */
[----:B------:R0:W3:Y:S01]  /*0340*/  SYNCS.EXCH.64 URZ, [UR8+0x8], UR4 ;  /* 0x00000804083f75b2 */ /* 0x0000e20008000100 */
[----:B------:R0:W4:Y:S01]  /*0350*/  SYNCS.EXCH.64 URZ, [UR8+0x38], UR6 ;  /* 0x00003806083f75b2 */ /* 0x0001220008000100 */
[----:B------:R0:W0:Y:S01]  /*0360*/  SYNCS.EXCH.64 URZ, [UR8+0x10], UR4 ;  /* 0x00001004083f75b2 */ /* 0x0000220008000100 */
[----:B------:R0:W0:Y:S01]  /*0370*/  SYNCS.EXCH.64 URZ, [UR8+0x40], UR6 ;  /* 0x00004006083f75b2 */ /* 0x0000220008000100 */
[----:B------:R0:W0:Y:S01]  /*0380*/  SYNCS.EXCH.64 URZ, [UR8+0x18], UR4 ;  /* 0x00001804083f75b2 */ /* 0x0000220008000100 */
[----:B------:R0:W0:Y:S01]  /*0390*/  SYNCS.EXCH.64 URZ, [UR8+0x48], UR6 ;  /* 0x00004806083f75b2 */ /* 0x0000220008000100 */
[----:B------:R0:W0:Y:S01]  /*03a0*/  SYNCS.EXCH.64 URZ, [UR8+0x20], UR4 ;  /* 0x00002004083f75b2 */ /* 0x0000220008000100 */
[----:B------:R0:W0:Y:S01]  /*03b0*/  SYNCS.EXCH.64 URZ, [UR8+0x50], UR6 ;  /* 0x00005006083f75b2 */ /* 0x0000220008000100 */
[----:B------:R0:W0:Y:S01]  /*03c0*/  SYNCS.EXCH.64 URZ, [UR8+0x28], UR4 ;  /* 0x00002804083f75b2 */ /* 0x0000220008000100 */
[----:B------:R0:W0:Y:S01]  /*03d0*/  SYNCS.EXCH.64 URZ, [UR8+0x58], UR6 ;  /* 0x00005806083f75b2 */ /* 0x0000220008000100 */
[----:B------:R-:W-:Y:S01]  /*03e0*/  NOP ;  /* 0x0000000000007918 */ /* 0x000fe20000000000 */
.L_x_2:
[----:B------:R-:W5:Y:S01]  /*03f0*/  SHFL.IDX PT, R0, R0, RZ, 0x1f ;  /* 0x00001fff00007589 */ /* 0x000f6200000e0000 */
[----:B------:R-:W-:Y:S01]  /*0400*/  ELECT P0, URZ, PT ;  /* 0x00000000003f782f */ /* 0x000fe20003800000 */
[----:B------:R-:W1:Y:S01]  /*0410*/  S2UR UR17, SR_CTAID.Y ;  /* 0x00000000001179c3 */ /* 0x000e620000002600 */
[----:B0-----:R-:W-:Y:S01]  /*0420*/  ULDC UR5, c[0x0][0x65c] ;  /* 0x0001970000057ab9 */ /* 0x001fe20000000800 */
[----:B------:R-:W-:Y:S01]  /*0430*/  UMOV UR12, 0x20 ;  /* 0x00000020000c7882 */ /* 0x000fe20000000000 */
[----:B------:R-:W-:Y:S01]  /*0440*/  UISETP.NE.AND UP2, UPT, UR5, 0x1, UPT ;  /* 0x000000010500788c */ /* 0x000fe2000bf45270 */
[----:B------:R-:W-:Y:S01]  /*0450*/  NOP ;  /* 0x0000000000007918 */ /* 0x000fe20000000000 */
[----:B------:R-:W-:Y:S02]  /*0460*/  NOP ;  /* 0x0000000000007918 */ /* 0x000fe40000000000 */
[----:B------:R-:W-:Y:S01]  /*0470*/  UP2UR UR45, UPR, URZ, 0x4 ;  /* 0x000000043f2d7883 */ /* 0x000fe20008000000 */
[----:B------:R-:W0:Y:S01]  /*0480*/  S2UR UR4, SR_CTAID.X ;  /* 0x00000000000479c3 */ /* 0x000e220000002500 */
[----:B------:R-:W-:-:S02]  /*0490*/  PLOP3.LUT P2, PT, PT, PT, UP2, 0x80, 0x0 ;  /* 0x000000000000781c */ /* 0x000fc40003f4f028 */
[----:B------:R-:W-:Y:S02]  /*04a0*/  PLOP3.LUT P4, PT, PT, PT, UP2, 0x80, 0x0 ;  /* 0x000000000000781c */ /* 0x000fe40003f8f028 */
[----:B------:R-:W-:Y:S01]  /*04b0*/  PLOP3.LUT P3, PT, PT, PT, UP2, 0x80, 0x0 ;  /* 0x000000000000781c */ /* 0x000fe20003f6f028 */
[----:B------:R-:W-:Y:S01]  /*04c0*/  @UP2 ULDC UR14, c[0x0][0x10] ;  /* 0x00000400000e2ab9 */ /* 0x000fe20000000800 */
[----:B------:R-:W-:Y:S01]  /*04d0*/  @UP2 UMOV UR9, URZ ;  /* 0x0000003f00092c82 */ /* 0x000fe20008000000 */
[----:B------:R-:W-:Y:S01]  /*04e0*/  @!UP2 ULDC UR11, c[0x0][0xc] ;  /* 0x00000300000baab9 */ /* 0x000fe20000000800 */
[----:B-----5:R-:W-:Y:S01]  /*04f0*/  ISETP.NE.OR P0, PT, R0, RZ, !P0 ;  /* 0x000000ff0000720c */ /* 0x020fe20004705670 */
[----:B-1----:R-:W-:Y:S02]  /*0500*/  @UP2 UMOV UR7, UR17 ;  /* 0x0000001100072c82 */ /* 0x002fe40008000000 */
[----:B------:R-:W-:Y:S01]  /*0510*/  @UP2 UMOV UR8, UR7 ;  /* 0x0000000700082c82 */ /* 0x000fe20008000000 */
[----:B------:R-:W-:Y:S01]  /*0520*/  @!UP2 UMOV UR7, UR17 ;  /* 0x000000110007ac82 */ /* 0x000fe20008000000 */
[----:B0-----:R-:W-:-:S08]  /*0530*/  @UP2 UIMAD.WIDE.U32 UR14, UR4, UR14, UR8 ;  /* 0x0000000e040e22a5 */ /* 0x001fd0000f8e0008 */
[----:B------:R-:W-:Y:S01]  /*0540*/  VOTEU.ALL UP0, P0 ;  /* 0x00000000003f7886 */ /* 0x000fe20000000000 */
[----:B------:R-:W-:Y:S01]  /*0550*/  VOTEU.ALL UP1, P0 ;  /* 0x00000000003f7886 */ /* 0x000fe20000020000 */
[----:B------:R-:W-:Y:S01]  /*0560*/  IMAD.U32 R2, RZ, RZ, UR14 ;  /* 0x0000000eff027e24 */ /* 0x000fe2000f8e00ff */
[----:B------:R-:W-:Y:S02]  /*0570*/  MOV R3, UR15 ;  /* 0x0000000f00037c02 */ /* 0x000fe40008000f00 */
[----:B------:R-:W0:Y:S01]  /*0580*/  @!UP0 S2UR UR6, SR_CgaCtaId ;  /* 0x00000000000689c3 */ /* 0x000e220000008800 */
[----:B------:R-:W-:Y:S01]  /*0590*/  @!UP0 UMOV UR5, 0x400 ;  /* 0x0000040000058882 */ /* 0x000fe20000000000 */
[----:B------:R-:W-:-:S04]  /*05a0*/  @!UP0 UIADD3 UR12, -UR12, 0x100000, URZ ;  /* 0x001000000c0c8890 */ /* 0x000fc8000fffe13f */
[----:B------:R-:W-:Y:S02]  /*05b0*/  @!UP0 USHF.L.U32 UR13, UR12, 0xb, URZ ;  /* 0x0000000b0c0d8899 */ /* 0x000fe4000800063f */
[----:B------:R-:W-:Y:S02]  /*05c0*/  @!UP0 USHF.L.U32 UR12, UR12, 0x1, URZ ;  /* 0x000000010c0c8899 */ /* 0x000fe4000800063f */
[----:B0-----:R-:W-:Y:S01]  /*05d0*/  @!UP0 ULEA UR16, UR6, UR5, 0x18 ;  /* 0x0000000506108291 */ /* 0x001fe2000f8ec03f */
[----:B------:R-:W-:Y:S01]  /*05e0*/  VOTEU.ALL UP0, P0 ;  /* 0x00000000003f7886 */ /* 0x000fe20000000000 */
[----:B------:R-:W-:Y:S01]  /*05f0*/  PLOP3.LUT P0, PT, PT, PT, UP2, 0x80, 0x0 ;  /* 0x000000000000781c */ /* 0x000fe20003f0f028 */
[----:B------:R-:W-:Y:S01]  /*0600*/  UMOV UR5, URZ ;  /* 0x0000003f00057c82 */ /* 0x000fe20008000000 */
[----:B------:R-:W-:Y:S01]  /*0610*/  @UP2 UMOV UR6, URZ ;  /* 0x0000003f00062c82 */ /* 0x000fe20008000000 */
[----:B------:R-:W-:Y:S02]  /*0620*/  @!UP2 UIMAD.WIDE.U32 UR8, UR11, UR7, UR4 ;  /* 0x000000070b08a2a5 */ /* 0x000fe4000f8e0004 */
[----:B------:R-:W-:-:S04]  /*0630*/  @UP2 UIADD3 UR6, UR15, UR6, URZ ;  /* 0x000000060f062290 */ /* 0x000fc8000fffe03f */
[----:B------:R-:W-:Y:S01]  /*0640*/  MOV R5, UR9 ;  /* 0x0000000900057c02 */ /* 0x000fe20008000f00 */
[----:B------:R-:W0:Y:S02]  /*0650*/  FENCE.VIEW.ASYNC.S ;  /* 0x00000000000073c6 */ /* 0x000e240000000000 */
[----:B0-----:R0:W2:Y:S01]  /*0660*/  @!UP0 SYNCS.EXCH.64 URZ, [UR16+0x70], UR12 ;  /* 0x0000700c103f85b2 */ /* 0x0010a20008000100 */
[----:B------:R-:W-:Y:S01]  /*0670*/  @P2 MOV R6, UR6 ;  /* 0x0000000600062c02 */ /* 0x000fe20008000f00 */
[----:B------:R-:W-:Y:S01]  /*0680*/  IMAD.U32 R4, RZ, RZ, UR8 ;  /* 0x00000008ff047e24 */ /* 0x000fe2000f8e00ff */
[----:B------:R-:W-:Y:S01]  /*0690*/  @!P4 MOV R6, R5 ;  /* 0x000000050006c202 */ /* 0x000fe20000000f00 */
[----:B------:R-:W-:Y:S01]  /*06a0*/  @P0 IMAD.MOV.U32 R7, RZ, RZ, R2 ;  /* 0x000000ffff070224 */ /* 0x000fe200078e0002 */
[----:B------:R-:W-:Y:S01]  /*06b0*/  MOV R3, UR9 ;  /* 0x0000000900037c02 */ /* 0x000fe20008000f00 */
[----:B------:R-:W-:Y:S02]  /*06c0*/  IMAD.U32 R2, RZ, RZ, UR8 ;  /* 0x00000008ff027e24 */ /* 0x000fe4000f8e00ff */
[----:B------:R0:W-:Y:S02]  /*06d0*/  STL [R1+0x200], R6 ;  /* 0x0002000601007387 */ /* 0x0001e40000100800 */
[----:B------:R-:W-:-:S05]  /*06e0*/  @!P3 IMAD.MOV.U32 R7, RZ, RZ, R2 ;  /* 0x000000ffff07b224 */ /* 0x000fca00078e0002 */
[----:B------:R0:W-:Y:S01]  /*06f0*/  STL [R1+0x204], R7 ;  /* 0x0002040701007387 */ /* 0x0001e20000100800 */
[----:B------:R0:W2:Y:S01]  /*0700*/  @!UP1 SYNCS.EXCH.64 URZ, [UR16+0x78], UR12 ;  /* 0x0000780c103f95b2 */ /* 0x0000a20008000100 */
[----:B------:R-:W-:Y:S01]  /*0710*/  NOP ;  /* 0x0000000000007918 */ /* 0x000fe20000000000 */
[----:B--234-:R-:W-:Y:S06]  /*0720*/  BAR.SYNC.DEFER_BLOCKING 0x0 ;  /* 0x0000000000007b1d */ /* 0x01cfec0000010000 */
[----:B------:R-:W-:Y:S05]  /*0730*/  @!P1 BRA `(.L_x_3) ;  /* 0x0000016400ac9947 */ /* 0x000fea0003800000 */
[----:B------:R-:W-:-:S06]  /*0740*/  UISETP.GT.U32.AND UP0, UPT, UR18, 0x1, UPT ;  /* 0x000000011200788c */ /* 0x000fcc000bf04070 */
[----:B------:R-:W-:-:S13]  /*0750*/  PLOP3.LUT P0, PT, PT, PT, UP0, 0x80, 0x0 ;  /* 0x000000000000781c */ /* 0x000fda0003f0f008 */
[----:B0-----:R-:W-:Y:S05]  /*0760*/  @P0 EXIT ;  /* 0x000000000000094d */ /* 0x001fea0003800000 */
[----:B------:R-:W-:Y:S01]  /*0770*/  ULDC.64 UR8, c[0x0][0x650] ;  /* 0x0001940000087ab9 */ /* 0x000fe20000000a00 */
[----:B------:R-:W-:Y:S01]  /*0780*/  UMOV UR41, 0xffffffff ;  /* 0xffffffff00297882 */ /* 0x000fe20000000000 */
[----:B------:R-:W-:Y:S01]  /*0790*/  ISETP.GE.U32.AND P0, PT, R7, UR8, PT ;  /* 0x0000000807007c0c */ /* 0x000fe2000bf06070 */
[----:B------:R-:W-:Y:S01]  /*07a0*/  UMOV UR42, 0xffffffff ;  /* 0xffffffff002a7882 */ /* 0x000fe20000000000 */
[----:B------:R-:W-:Y:S01]  /*07b0*/  UMOV UR43, 0xffffffff ;  /* 0xffffffff002b7882 */ /* 0x000fe20000000000 */
[----:B------:R-:W-:Y:S02]  /*07c0*/  PRMT R0, RZ, 0x7610, R0 ;  /* 0x00007610ff007816 */ /* 0x000fe40000000000 */
[----:B------:R-:W-:-:S13]  /*07d0*/  ISETP.GE.U32.AND.EX P0, PT, R6, UR9, PT, P0 ;  /* 0x0000000906007c0c */ /* 0x000fda000bf06100 */
[----:B------:R-:W-:Y:S05]  /*07e0*/  @P0 BRA `(.L_x_4) ;  /* 0x0000000400800947 */ /* 0x000fea0003800000 */
[----:B------:R-:W-:Y:S01]  /*07f0*/  I2FP.F32.U32 R0, UR4 ;  /* 0x0000000400007c45 */ /* 0x000fe20008201000 */
[----:B------:R-:W-:Y:S01]  /*0800*/  ULDC.64 UR16, c[0x0][0x628] ;  /* 0x00018a0000107ab9 */ /* 0x000fe20000000a00 */
[----:B------:R-:W-:Y:S01]  /*0810*/  ULDC UR6, c[0x0][0x150] ;  /* 0x0000540000067ab9 */ /* 0x000fe20000000800 */
[----:B------:R-:W-:Y:S01]  /*0820*/  ISETP.NE.U32.AND P0, PT, RZ, UR16, PT ;  /* 0x00000010ff007c0c */ /* 0x000fe2000bf05070 */
[----:B------:R-:W-:Y:S01]  /*0830*/  ULDC UR15, c[0x0][0x630] ;  /* 0x00018c00000f7ab9 */ /* 0x000fe20000000800 */
[----:B------:R-:W-:Y:S01]  /*0840*/  FMUL R0, R0, UR6 ;  /* 0x0000000600007c20 */ /* 0x000fe20008400000 */
[----:B------:R-:W-:Y:S01]  /*0850*/  R2UR UR18, R7 ;  /* 0x00000000071272ca */ /* 0x000fe200000e0000 */
[----:B------:R-:W-:Y:S01]  /*0860*/  ULDC UR20, c[0x0][0x154] ;  /* 0x0000550000147ab9 */ /* 0x000fe20000000800 */
[----:B------:R-:W-:Y:S01]  /*0870*/  ISETP.NE.AND.EX P0, PT, RZ, UR17, PT, P0 ;  /* 0x00000011ff007c0c */ /* 0x000fe2000bf05300 */
[----:B------:R0:W1:Y:S01]  /*0880*/  F2I.U32.TRUNC.NTZ R2, R0 ;  /* 0x0000000000027305 */ /* 0x000062000020f000 */
[----:B------:R-:W-:-:S02]  /*0890*/  R2UR UR19, R6 ;  /* 0x00000000061372ca */ /* 0x000fc400000e0000 */
[----:B------:R-:W-:Y:S02]  /*08a0*/  R2UR UR8, R7 ;  /* 0x00000000070872ca */ /* 0x000fe400000e0000 */
[----:B------:R-:W-:-:S07]  /*08b0*/  R2UR UR9, R6 ;  /* 0x00000000060972ca */ /* 0x000fce00000e0000 */
[----:B0-----:R-:W-:Y:S08]  /*08c0*/  @!P0 BRA `(.L_x_5) ;  /* 0x0000000000308947 */ /* 0x001ff00003800000 */
[----:B------:R-:W-:Y:S01]  /*08d0*/  R2UR UR8, R7 ;  /* 0x00000000070872ca */ /* 0x000fe200000e0000 */
[----:B------:R-:W-:Y:S01]  /*08e0*/  ULDC UR6, c[0x0][0x634] ;  /* 0x00018d0000067ab9 */ /* 0x000fe20000000800 */
[----:B------:R-:W-:-:S11]  /*08f0*/  R2UR UR14, R6 ;  /* 0x00000000060e72ca */ /* 0x000fd600000e0000 */
[----:B------:R-:W-:-:S04]  /*0900*/  UIADD3 UR6, UP0, UR8, UR6, URZ ;  /* 0x0000000608067290 */ /* 0x000fc8000ff1e03f */
[----:B------:R-:W-:-:S04]  /*0910*/  UIADD3.X UR14, URZ, UR14, URZ, UP0, !UPT ;  /* 0x0000000e3f0e7290 */ /* 0x000fc800087fe43f */
[----:B------:R-:W-:-:S04]  /*0920*/  UIMAD.WIDE.U32 UR8, UR14, UR16, URZ ;  /* 0x000000100e0872a5 */ /* 0x000fc8000f8e003f */
[----:B------:R-:W-:Y:S02]  /*0930*/  UIMAD.WIDE.U32 UR10, UP0, UR6, UR17, UR8 ;  /* 0x00000011060a72a5 */ /* 0x000fe4000f800008 */
[----:B------:R-:W-:Y:S02]  /*0940*/  UIMAD.WIDE.U32 UR8, UR6, UR16, URZ ;  /* 0x00000010060872a5 */ /* 0x000fe4000f8e003f */
[----:B------:R-:W-:Y:S02]  /*0950*/  UIADD3.X UR13, URZ, URZ, URZ, UP0, !UPT ;  /* 0x0000003f3f0d7290 */ /* 0x000fe400087fe43f */
[----:B------:R-:W-:Y:S01]  /*0960*/  UIADD3 URZ, UP0, UR9, UR10, URZ ;  /* 0x0000000a093f7290 */ /* 0x000fe2000ff1e03f */
[----:B------:R-:W-:-:S03]  /*0970*/  UMOV UR12, UR11 ;  /* 0x0000000b000c7c82 */ /* 0x000fc60008000000 */
[----:B------:R-:W-:-:S12]  /*0980*/  UIMAD.WIDE.U32.X UR8, UR14, UR17, UR12, UP0 ;  /* 0x000000110e0872a5 */ /* 0x000fd800080e040c */
.L_x_5:
[----:B------:R-:W-:Y:S01]  /*0990*/  USHF.R.U64 UR43, UR8, UR15, UR9 ;  /* 0x0000000f082b7299 */ /* 0x000fe20008001209 */
[----:B------:R-:W-:Y:S01]  /*09a0*/  I2FP.F32.U32 R0, UR7 ;  /* 0x0000000700007c45 */ /* 0x000fe20008201000 */
[----:B------:R-:W-:Y:S01]  /*09b0*/  USHF.R.U32.HI UR5, URZ, UR15, UR9 ;  /* 0x0000000f3f057299 */ /* 0x000fe20008011609 */
[----:B-1----:R-:W-:Y:S01]  /*09c0*/  R2UR UR12, R2 ;  /* 0x00000000020c72ca */ /* 0x002fe200000e0000 */
[----:B------:R-:W-:Y:S02]  /*09d0*/  UIADD3 UR6, UP0, URZ, -UR43, URZ ;  /* 0x8000002b3f067290 */ /* 0x000fe4000ff1e03f */
[----:B------:R-:W-:Y:S01]  /*09e0*/  FMUL R0, R0, UR20 ;  /* 0x0000001400007c20 */ /* 0x000fe20008400000 */
[----:B------:R-:W-:Y:S01]  /*09f0*/  ULDC.64 UR8, c[0x0][0x620] ;  /* 0x0001880000087ab9 */ /* 0x000fe20000000a00 */
[----:B------:R-:W-:Y:S01]  /*0a00*/  UIADD3.X UR5, URZ, ~UR5, URZ, UP0, !UPT ;  /* 0x800000053f057290 */ /* 0x000fe200087fe43f */
[----:B------:R-:W-:Y:S01]  /*0a10*/  UMOV UR10, UR18 ;  /* 0x00000012000a7c82 */ /* 0x000fe20008000000 */
[----:B------:R-:W-:-:S02]  /*0a20*/  UMOV UR11, UR19 ;  /* 0x00000013000b7c82 */ /* 0x000fc40008000000 */
[----:B------:R-:W-:Y:S01]  /*0a30*/  UIMAD UR5, UR5, UR8, URZ ;  /* 0x00000008050572a4 */ /* 0x000fe2000f8e023f */
[----:B------:R-:W0:Y:S01]  /*0a40*/  F2I.U32.TRUNC.NTZ R0, R0 ;  /* 0x0000000000007305 */ /* 0x000e22000020f000 */
[----:B------:R-:W-:Y:S02]  /*0a50*/  UIMAD.WIDE.U32 UR10, UR6, UR8, UR10 ;  /* 0x00000008060a72a5 */ /* 0x000fe4000f8e000a */
[----:B------:R-:W-:Y:S01]  /*0a60*/  UIMAD UR6, UR6, UR9, UR5 ;  /* 0x00000009060672a4 */ /* 0x000fe2000f8e0205 */
[----:B------:R-:W-:Y:S01]  /*0a70*/  ULDC UR21, c[0x0][0x658] ;  /* 0x0001960000157ab9 */ /* 0x000fe20000000800 */
[----:B------:R-:W-:Y:S02]  /*0a80*/  UMOV UR19, 0xffffffff ;  /* 0xffffffff00137882 */ /* 0x000fe40000000000 */
[----:B------:R-:W-:Y:S01]  /*0a90*/  UIADD3 UR6, UR11, UR6, URZ ;  /* 0x000000060b067290 */ /* 0x000fe2000fffe03f */
[----:B------:R-:W-:Y:S01]  /*0aa0*/  ULDC UR15, c[0x0][0x618] ;  /* 0x00018600000f7ab9 */ /* 0x000fe20000000800 */
[----:B------:R-:W-:Y:S01]  /*0ab0*/  ULDC.64 UR8, c[0x0][0x640] ;  /* 0x0001900000087ab9 */ /* 0x000fe20000000a00 */
[----:B------:R-:W-:Y:S01]  /*0ac0*/  USHF.L.U32 UR11, UR19, UR21, URZ ;  /* 0x00000015130b7299 */ /* 0x000fe2000800063f */
[----:B------:R-:W-:Y:S01]  /*0ad0*/  ISETP.NE.U32.AND P0, PT, RZ, UR8, PT ;  /* 0x00000008ff007c0c */ /* 0x000fe2000bf05070 */
[----:B------:R-:W-:-:S02]  /*0ae0*/  USHF.R.U64 UR19, UR10, UR15, UR6 ;  /* 0x0000000f0a137299 */ /* 0x000fc40008001206 */
[----:B------:R-:W-:Y:S01]  /*0af0*/  USHF.R.U32.HI UR10, URZ, UR15, UR6 ;  /* 0x0000000f3f0a7299 */ /* 0x000fe20008011606 */
[----:B0-----:R-:W-:Y:S01]  /*0b00*/  R2UR UR14, R0 ;  /* 0x00000000000e72ca */ /* 0x001fe200000e0000 */
[----:B------:R-:W-:Y:S01]  /*0b10*/  ULDC UR17, c[0x0][0x608] ;  /* 0x0001820000117ab9 */ /* 0x000fe20000000800 */
[----:B------:R-:W-:Y:S01]  /*0b20*/  ISETP.NE.AND.EX P0, PT, RZ, UR9, PT, P0 ;  /* 0x00000009ff007c0c */ /* 0x000fe2000bf05300 */
[----:B------:R-:W-:Y:S02]  /*0b30*/  USHF.R.U64 UR23, UR19, UR17, UR10 ;  /* 0x0000001113177299 */ /* 0x000fe4000800120a */
[----:B------:R-:W-:Y:S01]  /*0b40*/  USHF.R.U32.HI UR10, URZ, UR17, UR10 ;  /* 0x000000113f0a7299 */ /* 0x000fe2000801160a */
[----:B------:R-:W-:Y:S01]  /*0b50*/  UMOV UR16, 0x1 ;  /* 0x0000000100107882 */ /* 0x000fe20000000000 */
[----:B------:R-:W-:Y:S02]  /*0b60*/  UIADD3 UR12, -UR12, URZ, URZ ;  /* 0x0000003f0c0c7290 */ /* 0x000fe4000fffe13f */
[----:B------:R-:W-:-:S02]  /*0b70*/  USHF.R.U64 UR24, UR23, UR21, UR10 ;  /* 0x0000001517187299 */ /* 0x000fc4000800120a */
[----:B------:R-:W-:Y:S01]  /*0b80*/  USHF.L.U32 UR6, UR16, UR21, URZ ;  /* 0x0000001510067299 */ /* 0x000fe2000800063f */
[----:B------:R-:W-:Y:S01]  /*0b90*/  ULDC UR13, c[0x0][0x144] ;  /* 0x00005100000d7ab9 */ /* 0x000fe20000000800 */
[----:B------:R-:W-:Y:S01]  /*0ba0*/  ULDC UR5, c[0x0][0x600] ;  /* 0x0001800000057ab9 */ /* 0x000fe20000000800 */
[----:B------:R-:W-:Y:S02]  /*0bb0*/  ULOP3.LUT UR16, URZ, UR11, URZ, 0x33, !UPT ;  /* 0x0000000b3f107292 */ /* 0x000fe4000f8e333f */
[----:B------:R-:W-:Y:S02]  /*0bc0*/  USHF.R.U32.HI UR11, URZ, UR21, UR10 ;  /* 0x000000153f0b7299 */ /* 0x000fe4000801160a */
[----:B------:R-:W-:Y:S02]  /*0bd0*/  UIADD3 UR18, UR5, -0x1, URZ ;  /* 0xffffffff05127890 */ /* 0x000fe4000fffe03f */
[----:B------:R-:W-:Y:S02]  /*0be0*/  UIADD3 UR20, -UR14, URZ, URZ ;  /* 0x0000003f0e147290 */ /* 0x000fe4000fffe13f */
[----:B------:R-:W-:Y:S01]  /*0bf0*/  UIMAD UR4, UR13, UR12, UR4 ;  /* 0x0000000c0d0472a4 */ /* 0x000fe2000f8e0204 */
[----:B------:R-:W-:Y:S01]  /*0c00*/  ULDC UR25, c[0x0][0x148] ;  /* 0x0000520000197ab9 */ /* 0x000fe20000000800 */
[----:B------:R-:W-:Y:S01]  /*0c10*/  ULDC UR21, c[0x0][0x648] ;  /* 0x0001920000157ab9 */ /* 0x000fe20000000800 */
[----:B------:R-:W-:Y:S01]  /*0c20*/  ULDC UR22, c[0x0][0x638] ;  /* 0x00018e0000167ab9 */ /* 0x000fe20000000800 */
[----:B------:R-:W-:Y:S01]  /*0c30*/  UMOV UR10, UR24 ;  /* 0x00000018000a7c82 */ /* 0x000fe20008000000 */
[----:B------:R-:W-:Y:S07]  /*0c40*/  @!P0 BRA `(.L_x_6) ;  /* 0x0000000000308947 */ /* 0x000fee0003800000 */
[----:B------:R-:W-:Y:S02]  /*0c50*/  ULDC UR14, c[0x0][0x64c] ;  /* 0x00019300000e7ab9 */ /* 0x000fe40000000800 */
        /* <DEDUP_REMOVED lines=8> */
[----:B------:R-:W-:-:S07]  /*0ce0*/  UIMAD.WIDE.U32.X UR8, UR17, UR9, UR14, UP0 ;  /* 0x00000009110872a5 */ /* 0x000fce00080e040e */
[----:B------:R-:W-:Y:S01]  /*0cf0*/  UMOV UR10, UR8 ;  /* 0x00000008000a7c82 */ /* 0x000fe20008000000 */
[----:B------:R-:W-:-:S05]  /*0d00*/  UMOV UR11, UR9 ;  /* 0x00000009000b7c82 */ /* 0x000fca0008000000 */
.L_x_6:
[----:B------:R-:W-:Y:S01]  /*0d10*/  UISETP.NE.AND UP0, UPT, UR45, URZ, UPT ;  /* 0x0000003f2d00728c */ /* 0x000fe2000bf05270 */
[----:B------:R-:W-:Y:S01]  /*0d20*/  IMAD.MOV.U32 R0, RZ, RZ, 0x1 ;  /* 0x00000001ff007424 */ /* 0x000fe200078e00ff */
[----:B------:R-:W-:Y:S02]  /*0d30*/  USHF.R.U64 UR8, UR10, UR21, UR11 ;  /* 0x000000150a087299 */ /* 0x000fe4000800120b */
[----:B------:R-:W-:Y:S02]  /*0d40*/  ULOP3.LUT UR16, UR23, UR16, URZ, 0xc0, !UPT ;  /* 0x0000001017107292 */ /* 0x000fe4000f8ec03f */
[----:B------:R-:W-:Y:S02]  /*0d50*/  ULOP3.LUT UR18, UR19, UR18, URZ, 0xc0, !UPT ;  /* 0x0000001213127292 */ /* 0x000fe4000f8ec03f */
[----:B------:R-:W-:-:S03]  /*0d60*/  UIMAD UR16, UR6, UR8, UR16 ;  /* 0x00000008061072a4 */ /* 0x000fc6000f8e0210 */
[----:B------:R-:W-:Y:S02]  /*0d70*/  @UP0 UIMAD UR4, UR25, UR20, UR7 ;  /* 0x00000014190402a4 */ /* 0x000fe4000f8e0207 */
[----:B------:R-:W-:-:S04]  /*0d80*/  UIADD3 UR7, -UR8, URZ, URZ ;  /* 0x0000003f08077290 */ /* 0x000fc8000fffe13f */
[----:B------:R-:W-:-:S03]  /*0d90*/  UIMAD UR6, UR7, UR22, UR24 ;  /* 0x00000016070672a4 */ /* 0x000fc6000f8e0218 */
[----:B------:R-:W-:Y:S01]  /*0da0*/  ULDC UR7, c[0x0][0x610] ;  /* 0x0001840000077ab9 */ /* 0x000fe20000000800 */
[----:B------:R-:W-:Y:S02]  /*0db0*/  UIMAD UR6, UR6, UR5, UR18 ;  /* 0x00000005060672a4 */ /* 0x000fe4000f8e0212 */
[----:B------:R-:W-:-:S04]  /*0dc0*/  UIMAD UR4, UR16, UR7, UR4 ;  /* 0x00000007100472a4 */ /* 0x000fc8000f8e0204 */
[----:B------:R-:W-:Y:S02]  /*0dd0*/  USEL UR42, UR6, UR4, !UP0 ;  /* 0x00000004062a7287 */ /* 0x000fe4000c000000 */
[----:B------:R-:W-:-:S12]  /*0de0*/  USEL UR41, UR4, UR6, !UP0 ;  /* 0x0000000604297287 */ /* 0x000fd8000c000000 */
.L_x_4:
[----:B------:R-:W-:-:S08]  /*0df0*/  NOP ;  /* 0x0000000000007918 */ /* 0x000fd00000000000 */
[----:B------:R-:W0:Y:S02]  /*0e00*/  USETMAXREG.TRY_ALLOC.CTAPOOL UP0, 0xf0 ;  /* 0x000000f0000079c8 */ /* 0x000e240008000600 */
[----:B0-----:R-:W-:-:S13]  /*0e10*/  PLOP3.LUT P0, PT, PT, PT, UP0, 0x80, 0x0 ;  /* 0x000000000000781c */ /* 0x001fda0003f0f008 */
[----:B------:R-:W-:Y:S05]  /*0e20*/  @!P0 BRA `(.L_x_4) ;  /* 0xfffffffc00f08947 */ /* 0x000fea000383ffff */
[----:B------:R-:W-:Y:S01]  /*0e30*/  ULDC.64 UR4, c[0x0][0x598] ;  /* 0x0001660000047ab9 */ /* 0x000fe20000000a00 */
[----:B------:R-:W-:Y:S01]  /*0e40*/  ULDC.64 UR36, c[0x0][0x208] ;  /* 0x0000820000247ab9 */ /* 0x000fe20000000a00 */
[----:B------:R-:W-:-:S04]  /*0e50*/  ISETP.NE.U32.AND P0, PT, RZ, UR4, PT ;  /* 0x00000004ff007c0c */ /* 0x000fc8000bf05070 */
[----:B------:R-:W-:-:S13]  /*0e60*/  ISETP.NE.AND.EX P0, PT, RZ, UR5, PT, P0 ;  /* 0x00000005ff007c0c */ /* 0x000fda000bf05300 */
[----:B------:R-:W-:Y:S05]  /*0e70*/  @!P0 BRA `(.L_x_7) ;  /* 0x00000000001c8947 */ /* 0x000fea0003800000 */
[----:B------:R-:W0:Y:S02]  /*0e80*/  LDC.64 R2, c[0x0][0x598] ;  /* 0x00016600ff027b82 */ /* 0x000e240000000a00 */
[----:B0-----:R-:W2:Y:S02]  /*0e90*/  LDG.E.64 R2, desc[UR36][R2.64] ;  /* 0x0000002402027981 */ /* 0x001ea4000c1e1b00 */
[----:B--2---:R-:W-:-:S04]  /*0ea0*/  ISETP.NE.U32.AND P0, PT, R2, RZ, PT ;  /* 0x000000ff0200720c */ /* 0x004fc80003f05070 */
[----:B------:R-:W-:-:S13]  /*0eb0*/  ISETP.NE.AND.EX P0, PT, R3, RZ, PT, P0 ;  /* 0x000000ff0300720c */ /* 0x000fda0003f05300 */
[----:B------:R-:W-:Y:S05]  /*0ec0*/  @!P0 BRA `(.L_x_7) ;  /* 0x0000000000088947 */ /* 0x000fea0003800000 */
[----:B------:R0:W5:Y:S01]  /*0ed0*/  LD.E R2, desc[UR36][R2.64] ;  /* 0x0000002402027980 */ /* 0x000162000c101900 */
[----:B------:R-:W-:Y:S05]  /*0ee0*/  BRA `(.L_x_8) ;  /* 0x0000000000247947 */ /* 0x000fea0003800000 */
.L_x_7:
[----:B------:R-:W-:Y:S02]  /*0ef0*/  ULDC.64 UR4, c[0x0][0x588] ;  /* 0x0001620000047ab9 */ /* 0x000fe40000000a00 */
[----:B------:R-:W-:-:S04]  /*0f00*/  ISETP.NE.U32.AND P0, PT, RZ, UR4, PT ;  /* 0x00000004ff007c0c */ /* 0x000fc8000bf05070 */
[----:B------:R-:W-:-:S13]  /*0f10*/  ISETP.NE.AND.EX P0, PT, RZ, UR5, PT, P0 ;  /* 0x00000005ff007c0c */ /* 0x000fda000bf05300 */
[----:B------:R-:W-:Y:S05]  /*0f20*/  @!P0 BRA `(.L_x_9) ;  /* 0x00000000000c8947 */ /* 0x000fea0003800000 */
[----:B------:R-:W0:Y:S02]  /*0f30*/  LDC.64 R2, c[0x0][0x588] ;  /* 0x00016200ff027b82 */ /* 0x000e240000000a00 */
[----:B0-----:R1:W5:Y:S01]  /*0f40*/  LDG.E R2, desc[UR36][R2.64] ;  /* 0x0000002402027981 */ /* 0x001362000c1e1900 */
[----:B------:R-:W-:Y:S05]  /*0f50*/  BRA `(.L_x_8) ;  /* 0x0000000000087947 */ /* 0x000fea0003800000 */
.L_x_9:
[----:B------:R-:W-:Y:S02]  /*0f60*/  ULDC UR4, c[0x0][0x580] ;  /* 0x0001600000047ab9 */ /* 0x000fe40000000800 */
[----:B------:R-:W-:-:S07]  /*0f70*/  MOV R2, UR4 ;  /* 0x0000000400027c02 */ /* 0x000fce0008000f00 */
.L_x_8:
[----:B------:R-:W-:Y:S02]  /*0f80*/  ULDC.64 UR4, c[0x0][0x5a0] ;  /* 0x0001680000047ab9 */ /* 0x000fe40000000a00 */
[----:B------:R-:W-:-:S04]  /*0f90*/  ISETP.NE.U32.AND P0, PT, RZ, UR4, PT ;  /* 0x00000004ff007c0c */ /* 0x000fc8000bf05070 */
[----:B------:R-:W-:-:S13]  /*0fa0*/  ISETP.NE.AND.EX P0, PT, RZ, UR5, PT, P0 ;  /* 0x00000005ff007c0c */ /* 0x000fda000bf05300 */
[----:B------:R-:W-:Y:S05]  /*0fb0*/  @!P0 BRA `(.L_x_10) ;  /* 0x00000000001c8947 */ /* 0x000fea0003800000 */
[----:B------:R-:W2:Y:S02]  /*0fc0*/  LDC.64 R4, c[0x0][0x5a0] ;  /* 0x00016800ff047b82 */ /* 0x000ea40000000a00 */
[----:B--2---:R-:W2:Y:S02]  /*0fd0*/  LDG.E.64 R4, desc[UR36][R4.64] ;  /* 0x0000002404047981 */ /* 0x004ea4000c1e1b00 */
[----:B--2---:R-:W-:-:S04]  /*0fe0*/  ISETP.NE.U32.AND P0, PT, R4, RZ, PT ;  /* 0x000000ff0400720c */ /* 0x004fc80003f05070 */
[----:B------:R-:W-:-:S13]  /*0ff0*/  ISETP.NE.AND.EX P0, PT, R5, RZ, PT, P0 ;  /* 0x000000ff0500720c */ /* 0x000fda0003f05300 */
[----:B------:R-:W-:Y:S05]  /*1000*/  @!P0 BRA `(.L_x_10) ;  /* 0x0000000000088947 */ /* 0x000fea0003800000 */
[----:B------:R2:W5:Y:S01]  /*1010*/  LD.E R16, desc[UR36][R4.64] ;  /* 0x0000002404107980 */ /* 0x000562000c101900 */
[----:B------:R-:W-:Y:S05]  /*1020*/  BRA `(.L_x_11) ;  /* 0x0000000000247947 */ /* 0x000fea0003800000 */
.L_x_10:
[----:B------:R-:W-:Y:S02]  /*1030*/  ULDC.64 UR4, c[0x0][0x590] ;  /* 0x0001640000047ab9 */ /* 0x000fe40000000a00 */
[----:B------:R-:W-:-:S04]  /*1040*/  ISETP.NE.U32.AND P0, PT, RZ, UR4, PT ;  /* 0x00000004ff007c0c */ /* 0x000fc8000bf05070 */
[----:B------:R-:W-:-:S13]  /*1050*/  ISETP.NE.AND.EX P0, PT, RZ, UR5, PT, P0 ;  /* 0x00000005ff007c0c */ /* 0x000fda000bf05300 */
[----:B------:R-:W-:Y:S05]  /*1060*/  @!P0 BRA `(.L_x_12) ;  /* 0x00000000000c8947 */ /* 0x000fea0003800000 */
[----:B------:R-:W2:Y:S02]  /*1070*/  LDC.64 R16, c[0x0][0x590] ;  /* 0x00016400ff107b82 */ /* 0x000ea40000000a00 */
[----:B--2---:R3:W5:Y:S01]  /*1080*/  LDG.E R16, desc[UR36][R16.64] ;  /* 0x0000002410107981 */ /* 0x004762000c1e1900 */
[----:B------:R-:W-:Y:S05]  /*1090*/  BRA `(.L_x_11) ;  /* 0x0000000000087947 */ /* 0x000fea0003800000 */
.L_x_12:
[----:B------:R-:W-:Y:S02]  /*10a0*/  ULDC UR4, c[0x0][0x584] ;  /* 0x0001610000047ab9 */ /* 0x000fe40000000800 */
[----:B------:R-:W-:-:S07]  /*10b0*/  IMAD.U32 R16, RZ, RZ, UR4 ;  /* 0x00000004ff107e24 */ /* 0x000fce000f8e00ff */
.L_x_11:
[----:B------:R-:W-:-:S13]  /*10c0*/  LOP3.LUT P0, RZ, R0, 0xff, RZ, 0xc0, !PT ;  /* 0x000000ff00ff7812 */ /* 0x000fda000780c0ff */
[----:B------:R-:W-:Y:S05]  /*10d0*/  @!P0 EXIT ;  /* 0x000000000000894d */ /* 0x000fea0003800000 */
[----:B------:R-:W-:Y:S01]  /*10e0*/  ULDC UR4, c[0x0][0x28c] ;  /* 0x0000a30000047ab9 */ /* 0x000fe20000000800 */
[----:B------:R-:W-:Y:S01]  /*10f0*/  UMOV UR38, URZ ;  /* 0x0000003f00267c82 */ /* 0x000fe20008000000 */
[----:B------:R-:W-:Y:S01]  /*1100*/  UIADD3 UR4, UR4, 0x1f, URZ ;  /* 0x0000001f04047890 */ /* 0x000fe2000fffe03f */
[----:B------:R-:W-:-:S03]  /*1110*/  UMOV UR39, URZ ;  /* 0x0000003f00277c82 */ /* 0x000fc60008000000 */
[----:B------:R-:W-:-:S04]  /*1120*/  USHF.R.S32.HI UR5, URZ, 0x1f, UR4 ;  /* 0x0000001f3f057899 */ /* 0x000fc80008011404 */
[----:B------:R-:W-:-:S04]  /*1130*/  ULEA.HI UR5, UR5, UR4, URZ, 0x5 ;  /* 0x0000000405057291 */ /* 0x000fc8000f8f283f */
[----:B------:R-:W-:-:S12]  /*1140*/  USHF.R.S32.HI UR44, URZ, 0x5, UR5 ;  /* 0x000000053f2c7899 */ /* 0x000fd80008011405 */
.L_x_540:
[----:B----4-:R-:W4:Y:S01]  /*1150*/  S2R R0, SR_TID.X ;  /* 0x0000000000007919 */ /* 0x010f220000002100 */
[----:B0-----:R-:W0:Y:S01]  /*1160*/  S2UR UR6, SR_CgaCtaId ;  /* 0x00000000000679c3 */ /* 0x001e220000008800 */
[----:B------:R-:W-:Y:S02]  /*1170*/  UMOV UR46, 0x400 ;  /* 0x00000400002e7882 */ /* 0x000fe40000000000 */
[----:B0-----:R-:W-:Y:S01]  /*1180*/  ULEA UR46, UR6, UR46, 0x18 ;  /* 0x0000002e062e7291 */ /* 0x001fe2000f8ec03f */
[----:B----4-:R-:W-:-:S04]  /*1190*/  LOP3.LUT R0, R0, 0x80, RZ, 0xc0, !PT ;  /* 0x0000008000007812 */ /* 0x010fc800078ec0ff */
[----:B------:R-:W-:-:S06]  /*11a0*/  SHF.R.U32.HI R0, RZ, 0x7, R0 ;  /* 0x00000007ff007819 */ /* 0x000fcc0000011600 */
[----:B------:R-:W0:Y:S02]  /*11b0*/  SHFL.IDX PT, R0, R0, RZ, 0x1f ;  /* 0x00001fff00007589 */ /* 0x000e2400000e0000 */
[----:B0-----:R-:W-:-:S13]  /*11c0*/  R2UR UR4, R0 ;  /* 0x00000000000472ca */ /* 0x001fda00000e0000 */
[----:B------:R-:W-:-:S04]  /*11d0*/  ULEA.HI UR5, UR4, UR4, URZ, 0x1 ;  /* 0x0000000404057291 */ /* 0x000fc8000f8f083f */
[----:B------:R-:W-:-:S04]  /*11e0*/  ULOP3.LUT UR5, UR5, 0x7fffe, URZ, 0xc0, !UPT ;  /* 0x0007fffe05057892 */ /* 0x000fc8000f8ec03f */
[----:B------:R-:W-:-:S03]  /*11f0*/  UIADD3 UR5, UR4, -UR5, URZ ;  /* 0x8000000504057290 */ /* 0x000fc6000fffe03f */
[----:B------:R-:W-:Y:S01]  /*1200*/  ULDC UR4, c[0x0][0x28c] ;  /* 0x0000a30000047ab9 */ /* 0x000fe20000000800 */
[----:B------:R-:W-:Y:S01]  /*1210*/  ULEA UR5, UR5, UR46, 0xd ;  /* 0x0000002e05057291 */ /* 0x000fe2000f8e683f */
[----:B------:R-:W-:-:S03]  /*1220*/  ISETP.LT.AND P0, PT, RZ, UR4, PT ;  /* 0x00000004ff007c0c */ /* 0x000fc6000bf01270 */
[----:B------:R-:W-:-:S04]  /*1230*/  UIADD3 UR5, UR5, 0x180, URZ ;  /* 0x0000018005057890 */ /* 0x000fc8000fffe03f */
[----:B------:R-:W-:-:S04]  /*1240*/  USHF.R.U32.HI UR5, URZ, 0x4, UR5 ;  /* 0x000000043f057899 */ /* 0x000fc80008011605 */
[----:B------:R-:W-:Y:S02]  /*1250*/  ULOP3.LUT UR47, UR5, 0x3fff, URZ, 0xc0, !UPT ;  /* 0x00003fff052f7892 */ /* 0x000fe4000f8ec03f */
[----:B-123--:R-:W-:Y:S10]  /*1260*/  @P0 BRA `(.L_x_13) ;  /* 0x0000000000400947 */ /* 0x00eff40003800000 */
[----:B------:R-:W-:Y:S01]  /*1270*/  MOV R0, 0x0 ;  /* 0x0000000000007802 */ /* 0x000fe20000000f00 */
[----:B------:R-:W-:Y:S01]  /*1280*/  ULDC.64 UR4, c[0x4][0x68] ;  /* 0x01001a0000047ab9 */ /* 0x000fe20000000a00 */
[----:B------:R-:W-:Y:S01]  /*1290*/  ULDC.64 UR6, c[0x4][0x8] ;  /* 0x0100020000067ab9 */ /* 0x000fe20000000a00 */
[----:B--2---:R-:W-:Y:S01]  /*12a0*/  MOV R4, UR4 ;  /* 0x0000000400047c02 */ /* 0x004fe20008000f00 */
[----:B------:R0:W2:Y:S01]  /*12b0*/  LDC.64 R14, c[0x4][R0] ;  /* 0x01000000000e7b82 */ /* 0x0000a20000000a00 */
[----:B------:R-:W-:Y:S01]  /*12c0*/  IMAD.U32 R5, RZ, RZ, UR5 ;  /* 0x00000005ff057e24 */ /* 0x000fe2000f8e00ff */
[----:B------:R-:W-:Y:S01]  /*12d0*/  ULDC.64 UR4, c[0x4][0x70] ;  /* 0x01001c0000047ab9 */ /* 0x000fe20000000a00 */
[----:B------:R-:W-:Y:S01]  /*12e0*/  MOV R10, UR6 ;  /* 0x00000006000a7c02 */ /* 0x000fe20008000f00 */
[----:B------:R-:W-:Y:S01]  /*12f0*/  IMAD.U32 R7, RZ, RZ, UR5 ;  /* 0x00000005ff077e24 */ /* 0x000fe2000f8e00ff */
[----:B------:R-:W-:Y:S01]  /*1300*/  MOV R6, UR4 ;  /* 0x0000000400067c02 */ /* 0x000fe20008000f00 */
[----:B------:R-:W-:Y:S01]  /*1310*/  IMAD.U32 R11, RZ, RZ, UR7 ;  /* 0x00000007ff0b7e24 */ /* 0x000fe2000f8e00ff */
[----:B------:R-:W-:Y:S01]  /*1320*/  MOV R8, 0x1e1 ;  /* 0x000001e100087802 */ /* 0x000fe20000000f00 */
[----:B------:R-:W-:Y:S01]  /*1330*/  IMAD.MOV.U32 R12, RZ, RZ, 0x1 ;  /* 0x00000001ff0c7424 */ /* 0x000fe200078e00ff */
[----:B0-----:R-:W-:-:S07]  /*1340*/  MOV R13, RZ ;  /* 0x000000ff000d7202 */ /* 0x001fce0000000f00 */
[----:B------:R-:W-:-:S07]  /*1350*/  LEPC R20, `(.L_x_13) ;  /* 0x000000001014794e */ /* 0x000fce0000000000 */
[----:B-123-5:R-:W-:Y:S05]  /*1360*/  CALL.ABS.NOINC R14 ;  /* 0x000000000e007343 */ /* 0x02efea0003c00000 */
.L_x_13:
[----:B------:R-:W-:-:S06]  /*1370*/  ULOP3.LUT UR4, UR40, 0x1, URZ, 0xfc, !UPT ;  /* 0x0000000128047892 */ /* 0x000fcc000f8efc3f */
[----:B------:R-:W-:-:S05]  /*1380*/  IMAD.U32 R0, RZ, RZ, UR4 ;  /* 0x00000004ff007e24 */ /* 0x000fca000f8e00ff */
[----:B------:R-:W-:-:S13]  /*1390*/  ISETP.NE.AND P0, PT, R0, 0x3, PT ;  /* 0x000000030000780c */ /* 0x000fda0003f05270 */
[----:B------:R-:W-:Y:S05]  /*13a0*/  @!P0 BRA `(.L_x_14) ;  /* 0x0000000000048947 */ /* 0x000fea0003800000 */
[----:B------:R-:W-:Y:S01]  /*13b0*/  BPT.TRAP 0x1 ;  /* 0x000000040000795c */ /* 0x000fe20000300000 */
.L_x_14:
[----:B------:R-:W-:Y:S01]  /*13c0*/  IMAD.U32 R0, RZ, RZ, UR38 ;  /* 0x00000026ff007e24 */ /* 0x000fe2000f8e00ff */
[----:B-1----:R-:W-:-:S04]  /*13d0*/  MOV R3, UR39 ;  /* 0x0000002700037c02 */ /* 0x002fc80008000f00 */
[----:B------:R-:W-:Y:S02]  /*13e0*/  LEA R3, R3, UR46, 0x3 ;  /* 0x0000002e03037c11 */ /* 0x000fe4000f8e18ff */
[----:B------:R-:W-:-:S04]  /*13f0*/  SHF.L.U32 R0, R0, 0x1f, RZ ;  /* 0x0000001f00007819 */ /* 0x000fc800000006ff */
[----:B------:R0:W1:Y:S01]  /*1400*/  SYNCS.PHASECHK.TRANS64.TRYWAIT P1, [R3+URZ], R0 ;  /* 0x00000000030075a7 */ /* 0x000062000802017f */
[----:B------:R-:W-:Y:S05]  /*1410*/  @!P0 BRA `(.L_x_15) ;  /* 0x0000000000048947 */ /* 0x000fea0003800000 */
[----:B------:R-:W-:Y:S01]  /*1420*/  BPT.TRAP 0x1 ;  /* 0x000000040000795c */ /* 0x000fe20000300000 */
.L_x_15:
[----:B-1----:R-:W-:Y:S05]  /*1430*/  @P1 BRA `(.L_x_16) ;  /* 0x0000000000081947 */ /* 0x002fea0003800000 */
[----:B------:R-:W1:Y:S02]  /*1440*/  SYNCS.PHASECHK.TRANS64.TRYWAIT P1, [R3+URZ], R0 ;  /* 0x00000000030075a7 */ /* 0x000e64000802017f */
[----:B-1----:R-:W-:Y:S05]  /*1450*/  @!P1 BRA `(.L_x_17) ;  /* 0x0000017000a09947 */ /* 0x002fea0003800000 */
.L_x_16:
[----:B------:R-:W-:-:S04]  /*1460*/  UISETP.LT.AND UP0, UPT, UR44, 0x1, UPT ;  /* 0x000000012c00788c */ /* 0x000fc8000bf01270 */
[----:B------:R-:W-:-:S04]  /*1470*/  USEL UR4, UR44, 0x1, UP0 ;  /* 0x000000012c047887 */ /* 0x000fc80008000000 */
[----:B------:R-:W-:-:S06]  /*1480*/  UIADD3 UR4, UR44, -UR4, URZ ;  /* 0x800000042c047290 */ /* 0x000fcc000fffe03f */
[----:B01----:R-:W-:Y:S01]  /*1490*/  MOV R0, UR4 ;  /* 0x0000000400007c02 */ /* 0x003fe20008000f00 */
[----:B------:R-:W-:Y:S05]  /*14a0*/  WARPSYNC.ALL ;  /* 0x0000000000007948 */ /* 0x000fea0003800000 */
[----:B------:R-:W-:Y:S01]  /*14b0*/  ISETP.GE.AND P1, PT, R0, 0x1, PT ;  /* 0x000000010000780c */ /* 0x000fe20003f26270 */
[----:B------:R-:W-:Y:S01]  /*14c0*/  UIADD3 UR46, UR46, 0x30180, URZ ;  /* 0x000301802e2e7890 */ /* 0x000fe2000fffe03f */
[----:B------:R-:W-:Y:S01]  /*14d0*/  WARPGROUP.ARRIVE ;  /* 0x00000000000079c5 */ /* 0x000fe20000000000 */
[----:B------:R-:W-:Y:S01]  /*14e0*/  ULOP3.LUT UR4, UR47, 0x10000, URZ, 0xfc, !UPT ;  /* 0x000100002f047892 */ /* 0x000fe2000f8efc3f */
[----:B-----5:R0:W-:Y:S01]  /*14f0*/  STL [R1+0x2c4], R16 ;  /* 0x0002c41001007387 */ /* 0x0201e20000100800 */
[----:B------:R-:W-:-:S02]  /*1500*/  USHF.R.U32.HI UR46, URZ, 0x4, UR46 ;  /* 0x000000043f2e7899 */ /* 0x000fc4000801162e */
[----:B------:R-:W-:Y:S01]  /*1510*/  ULEA UR6, UR39, UR4, 0xb ;  /* 0x0000000427067291 */ /* 0x000fe2000f8e583f */
[----:B------:R1:W-:Y:S01]  /*1520*/  STL [R1+0x2c0], R2 ;  /* 0x0002c00201007387 */ /* 0x0003e20000100800 */
[----:B------:R-:W-:Y:S01]  /*1530*/  ULOP3.LUT UR5, UR46, 0x3fff, URZ, 0xc0, !UPT ;  /* 0x00003fff2e057892 */ /* 0x000fe2000f8ec03f */
[----:B------:R-:W-:Y:S01]  /*1540*/  UMOV UR9, 0x40000040 ;  /* 0x4000004000097882 */ /* 0x000fe20000000000 */
[----:B------:R-:W-:Y:S02]  /*1550*/  UMOV UR11, 0x40000040 ;  /* 0x40000040000b7882 */ /* 0x000fe40000000000 */
[----:B------:R-:W-:Y:S01]  /*1560*/  ULOP3.LUT UR5, UR5, 0x10000, URZ, 0xfc, !UPT ;  /* 0x0001000005057892 */ /* 0x000fe2000f8efc3f */
[----:B------:R4:W-:Y:S01]  /*1570*/  STL [R1+0x2bc], R0 ;  /* 0x0002bc0001007387 */ /* 0x0009e20000100800 */
[----:B------:R-:W-:Y:S02]  /*1580*/  UMOV UR8, UR6 ;  /* 0x0000000600087c82 */ /* 0x000fe40008000000 */
[----:B------:R-:W-:-:S07]  /*1590*/  ULEA UR7, UR39, UR5, 0xb ;  /* 0x0000000527077291 */ /* 0x000fce000f8e583f */
[----:B------:R-:W-:Y:S02]  /*15a0*/  UMOV UR10, UR7 ;  /* 0x00000007000a7c82 */ /* 0x000fe40008000000 */
[----:B------:R-:W-:Y:S01]  /*15b0*/  HGMMA.64x256x8.F32.TF32 R24, gdesc[UR8], RZ, !UPT, gsb0 ;  /* 0x07e00000081879f0 */ /* 0x000fe2000c0028ff */
[----:B------:R-:W-:Y:S01]  /*15c0*/  UIADD3 UR8, UR6, 0x400, URZ ;  /* 0x0000040006087890 */ /* 0x000fe2000fffe03f */
[----:B------:R-:W-:Y:S01]  /*15d0*/  UMOV UR9, 0x40000040 ;  /* 0x4000004000097882 */ /* 0x000fe20000000000 */
[----:B------:R-:W-:Y:S02]  /*15e0*/  WARPGROUP.DEPBAR.LE gsb0, 0x0 ;  /* 0x00008000000079c5 */ /* 0x000fe40000010000 */
[----:B------:R-:W-:Y:S01]  /*15f0*/  STL.64 [R1], R24 ;  /* 0x0000001801007387 */ /* 0x000fe20000100a00 */
[----:B------:R-:W-:Y:S01]  /*1600*/  IMAD.MOV.U32 R235, RZ, RZ, R46 ;  /* 0x000000ffffeb7224 */ /* 0x000fe200078e002e */
[----:B------:R-:W-:Y:S01]  /*1610*/  MOV R234, R47 ;  /* 0x0000002f00ea7202 */ /* 0x000fe20000000f00 */
[----:B------:R-:W-:Y:S01]  /*1620*/  IMAD.MOV.U32 R233, RZ, RZ, R48 ;  /* 0x000000ffffe97224 */ /* 0x000fe200078e0030 */
[----:B------:R-:W-:Y:S01]  /*1630*/  STL.64 [R1+0x8], R26 ;  /* 0x0000081a01007387 */ /* 0x000fe20000100a00 */
[----:B------:R-:W-:Y:S01]  /*1640*/  MOV R232, R49 ;  /* 0x0000003100e87202 */ /* 0x000fe20000000f00 */
[----:B------:R-:W-:Y:S01]  /*1650*/  IMAD.MOV.U32 R231, RZ, RZ, R50 ;  /* 0x000000ffffe77224 */ /* 0x000fe200078e0032 */
[----:B------:R-:W-:Y:S01]  /*1660*/  MOV R230, R51 ;  /* 0x0000003300e67202 */ /* 0x000fe20000000f00 */
[----:B------:R-:W-:Y:S01]  /*1670*/  STL.64 [R1+0x10], R28 ;  /* 0x0000101c01007387 */ /* 0x000fe20000100a00 */
        /* <DEDUP_REMOVED lines=90> */
[----:B---3--:R-:W-:Y:S01]  /*1c20*/  MOV R17, R135 ;  /* 0x0000008700117202 */ /* 0x008fe20000000f00 */
[----:B0-----:R-:W-:Y:S01]  /*1c30*/  IMAD.MOV.U32 R16, RZ, RZ, R136 ;  /* 0x000000ffff107224 */ /* 0x001fe200078e0088 */
        /* <DEDUP_REMOVED lines=10> */
[----:B--2---:R-:W-:Y:S01]  /*1ce0*/  MOV R5, R147 ;  /* 0x0000009300057202 */ /* 0x004fe20000000f00 */
[----:B------:R-:W-:Y:S01]  /*1cf0*/  IMAD.MOV.U32 R4, RZ, RZ, R148 ;  /* 0x000000ffff047224 */ /* 0x000fe200078e0094 */
[----:B------:R-:W-:Y:S01]  /*1d00*/  MOV R3, R149 ;  /* 0x0000009500037202 */ /* 0x000fe20000000f00 */
[----:B-1----:R-:W-:Y:S01]  /*1d10*/  IMAD.MOV.U32 R2, RZ, RZ, R150 ;  /* 0x000000ffff027224 */ /* 0x002fe200078e0096 */
[----:B------:R0:W-:Y:S01]  /*1d20*/  STL.64 [R1+0x50], R44 ;  /* 0x0000502c01007387 */ /* 0x0001e20000100a00 */
[----:B----4-:R-:W-:-:S03]  /*1d30*/  MOV R0, R151 ;  /* 0x0000009700007202 */ /* 0x010fc60000000f00 */
[----:B------:R-:W-:Y:S01]  /*1d40*/  STL [R1+0x578], R160 ;  /* 0x000578a001007387 */ /* 0x000fe20000100800 */
[----:B0-----:R-:W-:-:S06]  /*1d50*/  WARPGROUP.ARRIVE ;  /* 0x00000000000079c5 */ /* 0x001fcc0000000000 */
[----:B------:R-:W-:Y:S03]  /*1d60*/  HGMMA.64x256x8.F32.TF32 R24, gdesc[UR8], RZ, !UPT, gsb0 ;  /* 0x07e00000081879f0 */ /* 0x000fe6000c0028ff */
[----:B------:R-:W-:Y:S02]  /*1d70*/  WARPGROUP.DEPBAR.LE gsb0, 0x0 ;  /* 0x00008000000079c5 */ /* 0x000fe40000010000 */
[----:B------:R-:W-:Y:S04]  /*1d80*/  STL.64 [R1+0x570], R150 ;  /* 0x0005709601007387 */ /* 0x000fe80000100a00 */
        /* <DEDUP_REMOVED lines=20> */
[----:B------:R0:W-:Y:S04]  /*1ed0*/  STL.64 [R1+0x4c8], R108 ;  /* 0x0004c86c01007387 */ /* 0x0001e80000100a00 */
[----:B0-----:R-:W2:Y:S04]  /*1ee0*/  LDL.LU R108, [R1] ;  /* 0x00000000016c7983 */ /* 0x001ea80000300800 */
[----:B------:R-:W2:Y:S04]  /*1ef0*/  LDL.LU R109, [R1+0x4] ;  /* 0x00000400016d7983 */ /* 0x000ea80000300800 */
        /* <DEDUP_REMOVED lines=19> */
[----:B------:R-:W2:Y:S01]  /*2030*/  LDL.LU R129, [R1+0x54] ;  /* 0x0000540001817983 */ /* 0x000ea20000300800 */
        /* <DEDUP_REMOVED lines=46> */
[----:B------:R-:W-:-:S02]  /*2320*/  UIADD3 UR8, UR6, 0x2, URZ ;  /* 0x0000000206087890 */ /* 0x000fc4000fffe03f */
[----:B------:R-:W-:Y:S01]  /*2330*/  UIADD3 UR10, UR7, 0x2, URZ ;  /* 0x00000002070a7890 */ /* 0x000fe2000fffe03f */
[----:B------:R-:W-:Y:S01]  /*2340*/  UMOV UR9, 0x40000040 ;  /* 0x4000004000097882 */ /* 0x000fe20000000000 */
[----:B------:R-:W-:Y:S01]  /*2350*/  UMOV UR11, 0x40000040 ;  /* 0x40000040000b7882 */ /* 0x000fe20000000000 */
[----:B--2---:R-:W-:-:S06]  /*2360*/  WARPGROUP.ARRIVE ;  /* 0x00000000000079c5 */ /* 0x004fcc0000000000 */
[----:B------:R-:W-:Y:S03]  /*2370*/  HGMMA.64x256x8.F32.TF32 R108, gdesc[UR8], R108, gsb0 ;  /* 0x07e00000086c79f0 */ /* 0x000fe6000800286c */
[----:B------:R-:W-:Y:S02]  /*2380*/  WARPGROUP.DEPBAR.LE gsb0, 0x0 ;  /* 0x00008000000079c5 */ /* 0x000fe40000010000 */
[----:B------:R-:W-:Y:S04]  /*2390*/  STL.64 [R1], R108 ;  /* 0x0000006c01007387 */ /* 0x000fe80000100a00 */
        /* <DEDUP_REMOVED lines=63> */
[----:B0-----:R-:W2:Y:S04]  /*2790*/  LDL.LU R160, [R1+0x578] ;  /* 0x0005780001a07983 */ /* 0x001ea80000300800 */
[----:B------:R-:W3:Y:S04]  /*27a0*/  LDL.LU.64 R150, [R1+0x570] ;  /* 0x0005700001967983 */ /* 0x000ee80000300a00 */
        /* <DEDUP_REMOVED lines=20> */
[----:B------:R-:W3:Y:S01]  /*28f0*/  LDL.LU.64 R108, [R1+0x4c8] ;  /* 0x0004c800016c7983 */ /* 0x000ee20000300a00 */
[----:B------:R-:W-:Y:S01]  /*2900*/  UIADD3 UR8, UR6, 0x402, URZ ;  /* 0x0000040206087890 */ /* 0x000fe2000fffe03f */
[----:B------:R-:W-:Y:S01]  /*2910*/  UMOV UR9, 0x40000040 ;  /* 0x4000004000097882 */ /* 0x000fe20000000000 */
[----:B---3--:R-:W-:-:S07]  /*2920*/  WARPGROUP.ARRIVE ;  /* 0x00000000000079c5 */ /* 0x008fce0000000000 */
[----:B------:R-:W-:Y:S03]  /*2930*/  HGMMA.64x256x8.F32.TF32 R24, gdesc[UR8], R24, gsb0 ;  /* 0x07e00000081879f0 */ /* 0x000fe60008002818 */
        /* <DEDUP_REMOVED lines=65> */
[----:B0-----:R-:W3:Y:S04]  /*2d50*/  LDL.LU.64 R24, [R1] ;  /* 0x0000000001187983 */ /* 0x001ee80000300a00 */
        /* <DEDUP_REMOVED lines=63> */
[----:B------:R-:W-:-:S02]  /*3150*/  UIADD3 UR8, UR6, 0x4, URZ ;  /* 0x0000000406087890 */ /* 0x000fc4000fffe03f */
[----:B------:R-:W-:Y:S01]  /*3160*/  UIADD3 UR10, UR7, 0x4, URZ ;  /* 0x00000004070a7890 */ /* 0x000fe2000fffe03f */
[----:B------:R-:W-:Y:S01]  /*3170*/  UMOV UR9, 0x40000040 ;  /* 0x4000004000097882 */ /* 0x000fe20000000000 */
[----:B------:R-:W-:Y:S01]  /*3180*/  UMOV UR11, 0x40000040 ;  /* 0x40000040000b7882 */ /* 0x000fe20000000000 */
[----:B---3--:R-:W-:-:S06]  /*3190*/  WARPGROUP.ARRIVE ;  /* 0x00000000000079c5 */ /* 0x008fcc0000000000 */
[----:B------:R-:W-:Y:S03]  /*31a0*/  HGMMA.64x256x8.F32.TF32 R24, gdesc[UR8], R24, gsb0 ;  /* 0x07e00000081879f0 */ /* 0x000fe60008002818 */
        /* <DEDUP_REMOVED lines=41> */
[----:B------:R0:W-:Y:S01]  /*3440*/  STL.64 [R1+0x50], R44 ;  /* 0x0000502c01007387 */ /* 0x0001e20000100a00 */
[----:B------:R-:W-:Y:S01]  /*3450*/  IMAD.MOV.U32 R204, RZ, RZ, R120 ;  /* 0x000000ffffcc7224 */ /* 0x000fe200078e0078 */
[----:B------:R-:W-:Y:S01]  /*3460*/  MOV R205, R121 ;  /* 0x0000007900cd7202 */ /* 0x000fe20000000f00 */
[----:B------:R-:W-:Y:S01]  /*3470*/  IMAD.MOV.U32 R202, RZ, RZ, R118 ;  /* 0x000000ffffca7224 */ /* 0x000fe200078e0076 */
[----:B------:R-:W3:Y:S01]  /*3480*/  LDL.LU.64 R150, [R1+0x4c0] ;  /* 0x0004c00001967983 */ /* 0x000ee20000300a00 */
[----:B------:R-:W-:Y:S01]  /*3490*/  MOV R203, R119 ;  /* 0x0000007700cb7202 */ /* 0x000fe20000000f00 */
[----:B------:R-:W-:Y:S01]  /*34a0*/  IMAD.MOV.U32 R200, RZ, RZ, R116 ;  /* 0x000000ffffc87224 */ /* 0x000fe200078e0074 */
[----:B------:R-:W-:Y:S01]  /*34b0*/  MOV R201, R117 ;  /* 0x0000007500c97202 */ /* 0x000fe20000000f00 */
[----:B------:R-:W3:Y:S01]  /*34c0*/  LDL.LU.64 R148, [R1+0x4b8] ;  /* 0x0004b80001947983 */ /* 0x000ee20000300a00 */
        /* <DEDUP_REMOVED lines=92> */
[----:B------:R-:W-:-:S03]  /*3a90*/  MOV R2, R47 ;  /* 0x0000002f00027202 */ /* 0x000fc60000000f00 */
        /* <DEDUP_REMOVED lines=28> */
[----:B0-----:R-:W3:Y:S04]  /*3c60*/  LDL.LU.64 R44, [R1+0x318] ;  /* 0x00031800012c7983 */ /* 0x001ee80000300a00 */
        /* <DEDUP_REMOVED lines=11> */
[----:B------:R-:W-:-:S02]  /*3d20*/  UMOV UR9, 0x40000040 ;  /* 0x4000004000097882 */ /* 0x000fc40000000000 */
[----:B--2---:R-:W-:Y:S01]  /*3d30*/  STL [R1+0x2b8], R160 ;  /* 0x0002b8a001007387 */ /* 0x004fe20000100800 */
[----:B---3--:R-:W-:-:S06]  /*3d40*/  WARPGROUP.ARRIVE ;  /* 0x00000000000079c5 */ /* 0x008fcc0000000000 */
        /* <DEDUP_REMOVED lines=88> */
[----:B------:R-:W-:Y:S01]  /*42d0*/  UIADD3 UR8, UR6, 0x6, URZ ;  /* 0x0000000606087890 */ /* 0x000fe2000fffe03f */
[----:B------:R-:W-:Y:S01]  /*42e0*/  IMAD.MOV.U32 R235, RZ, RZ, R3 ;  /* 0x000000ffffeb7224 */ /* 0x000fe200078e0003 */
[----:B------:R-:W-:Y:S01]  /*42f0*/  UIADD3 UR10, UR7, 0x6, URZ ;  /* 0x00000006070a7890 */ /* 0x000fe2000fffe03f */
[----:B------:R0:W5:Y:S01]  /*4300*/  LDL.LU R16, [R1+0x2c4] ;  /* 0x0002c40001107983 */ /* 0x0001620000300800 */
[----:B------:R-:W-:Y:S01]  /*4310*/  UMOV UR9, 0x40000040 ;  /* 0x4000004000097882 */ /* 0x000fe20000000000 */
[----:B------:R-:W-:-:S02]  /*4320*/  UMOV UR11, 0x40000040 ;  /* 0x40000040000b7882 */ /* 0x000fc40000000000 */
[----:B------:R0:W5:Y:S04]  /*4330*/  LDL.LU R2, [R1+0x2c0] ;  /* 0x0002c00001027983 */ /* 0x0001680000300800 */
[----:B------:R0:W5:Y:S01]  /*4340*/  LDL.LU R0, [R1+0x2bc] ;  /* 0x0002bc0001007983 */ /* 0x0001620000300800 */
        /* <DEDUP_REMOVED lines=67> */
[----:B-1----:R0:W5:Y:S04]  /*4780*/  LDL.LU R160, [R1+0x2b8] ;  /* 0x0002b80001a07983 */ /* 0x0021680000300800 */
[----:B------:R-:W2:Y:S04]  /*4790*/  LDL.LU.64 R150, [R1+0x2b0] ;  /* 0x0002b00001967983 */ /* 0x000ea80000300a00 */
        /* <DEDUP_REMOVED lines=20> */
[----:B------:R-:W2:Y:S01]  /*48e0*/  LDL.LU.64 R108, [R1+0x208] ;  /* 0x00020800016c7983 */ /* 0x000ea20000300a00 */
[----:B------:R-:W-:Y:S01]  /*48f0*/  UIADD3 UR8, UR6, 0x406, URZ ;  /* 0x0000040606087890 */ /* 0x000fe2000fffe03f */
[----:B------:R-:W-:Y:S01]  /*4900*/  UMOV UR9, 0x40000040 ;  /* 0x4000004000097882 */ /* 0x000fe20000000000 */
[----:B--2---:R-:W-:-:S07]  /*4910*/  WARPGROUP.ARRIVE ;  /* 0x00000000000079c5 */ /* 0x004fce0000000000 */
[----:B------:R-:W-:Y:S03]  /*4920*/  HGMMA.64x256x8.F32.TF32 R24, gdesc[UR8], R24, gsb0 ;  /* 0x07e00000081879f0 */ /* 0x000fe60008002818 */
[----:B------:R-:W-:Y:S02]  /*4930*/  WARPGROUP.DEPBAR.LE gsb0, 0x0 ;  /* 0x00008000000079c5 */ /* 0x000fe40000010000 */
[----:B0-----:R-:W-:Y:S05]  /*4940*/  @!P1 BRA `(.L_x_18) ;  /* 0x0000004000b09947 */ /* 0x001fea0003800000 */
[----:B------:R-:W-:Y:S02]  /*4950*/  UIADD3 UR6, UR39, 0x1, URZ ;  /* 0x0000000127067890 */ /* 0x000fe4000fffe03f */
[----:B------:R-:W-:Y:S02]  /*4960*/  UMOV UR12, UR39 ;  /* 0x00000027000c7c82 */ /* 0x000fe40008000000 */
[----:B------:R-:W-:-:S04]  /*4970*/  UISETP.NE.AND UP0, UPT, UR6, 0x6, UPT ;  /* 0x000000060600788c */ /* 0x000fc8000bf05270 */
[----:B------:R-:W-:Y:S02]  /*4980*/  USEL UR7, URZ, 0x1, UP0 ;  /* 0x000000013f077887 */ /* 0x000fe40008000000 */
[----:B------:R-:W-:Y:S02]  /*4990*/  USEL UR6, UR6, URZ, UP0 ;  /* 0x0000003f06067287 */ /* 0x000fe40008000000 */
[----:B------:R-:W-:-:S12]  /*49a0*/  ULOP3.LUT UR7, UR38, UR7, URZ, 0x3c, !UPT ;  /* 0x0000000726077292 */ /* 0x000fd8000f8e3c3f */
.L_x_25:
[----:B------:R-:W-:Y:S05]  /*49b0*/  @!P0 BRA `(.L_x_19) ;  /* 0x0000000000048947 */ /* 0x000fea0003800000 */
[----:B------:R-:W-:Y:S01]  /*49c0*/  BPT.TRAP 0x1 ;  /* 0x000000040000795c */ /* 0x000fe20000300000 */
.L_x_19:
[----:B------:R-:W0:Y:S01]  /*49d0*/  S2UR UR8, SR_CgaCtaId ;  /* 0x00000000000879c3 */ /* 0x000e220000008800 */
[----:B------:R-:W-:Y:S01]  /*49e0*/  UMOV UR13, 0x400 ;  /* 0x00000400000d7882 */ /* 0x000fe20000000000 */
[----:B------:R-:W-:-:S04]  /*49f0*/  MOV R3, UR7 ;  /* 0x0000000700037c02 */ /* 0x000fc80008000f00 */
[----:B------:R-:W-:Y:S01]  /*4a00*/  SHF.L.U32 R3, R3, 0x1f, RZ ;  /* 0x0000001f03037819 */ /* 0x000fe200000006ff */
[----:B0-----:R-:W-:-:S04]  /*4a10*/  ULEA UR13, UR8, UR13, 0x18 ;  /* 0x0000000d080d7291 */ /* 0x001fc8000f8ec03f */
[----:B------:R-:W-:-:S09]  /*4a20*/  ULEA UR8, UR6, UR13, 0x3 ;  /* 0x0000000d06087291 */ /* 0x000fd2000f8e183f */
[----:B------:R0:W1:Y:S01]  /*4a30*/  SYNCS.PHASECHK.TRANS64.TRYWAIT P1, [UR8], R3 ;  /* 0x00000003ff0075a7 */ /* 0x0000620008020148 */
[----:B------:R-:W-:Y:S05]  /*4a40*/  @!P0 BRA `(.L_x_20) ;  /* 0x0000000000048947 */ /* 0x000fea0003800000 */
[----:B------:R-:W-:Y:S01]  /*4a50*/  BPT.TRAP 0x1 ;  /* 0x000000040000795c */ /* 0x000fe20000300000 */
.L_x_20:
[----:B-1----:R-:W-:Y:S05]  /*4a60*/  @P1 BRA `(.L_x_21) ;  /* 0x0000000000081947 */ /* 0x002fea0003800000 */
[----:B------:R-:W1:Y:S02]  /*4a70*/  SYNCS.PHASECHK.TRANS64.TRYWAIT P1, [UR8], R3 ;  /* 0x00000003ff0075a7 */ /* 0x000e640008020148 */
[----:B-1----:R-:W-:Y:S05]  /*4a80*/  @!P1 BRA `(.L_x_22) ;  /* 0x0000013c00289947 */ /* 0x002fea0003800000 */
.L_x_21:
        /* <DEDUP_REMOVED lines=64> */
[----:B--2---:R-:W2:Y:S04]  /*4e90*/  LDL.LU.64 R24, [R1] ;  /* 0x0000000001187983 */ /* 0x004ea80000300a00 */
        /* <DEDUP_REMOVED lines=63> */
[----:B------:R-:W-:-:S02]  /*5290*/  ULEA UR14, UR6, UR4, 0xb ;  /* 0x00000004060e7291 */ /* 0x000fc4000f8e583f */
[----:B------:R-:W-:Y:S01]  /*52a0*/  ULEA UR15, UR6, UR5, 0xb ;  /* 0x00000005060f7291 */ /* 0x000fe2000f8e583f */
[----:B-----5:R-:W-:Y:S01]  /*52b0*/  STL [R1+0x2c4], R16 ;  /* 0x0002c41001007387 */ /* 0x020fe20000100800 */
[----:B------:R-:W-:Y:S01]  /*52c0*/  UMOV UR9, 0x40000040 ;  /* 0x4000004000097882 */ /* 0x000fe20000000000 */
[----:B------:R-:W-:Y:S02]  /*52d0*/  UMOV UR11, 0x40000040 ;  /* 0x40000040000b7882 */ /* 0x000fe40000000000 */
[----:B------:R-:W-:Y:S01]  /*52e0*/  UMOV UR8, UR14 ;  /* 0x0000000e00087c82 */ /* 0x000fe20008000000 */
[----:B------:R3:W-:Y:S01]  /*52f0*/  STL [R1+0x2c0], R2 ;  /* 0x0002c00201007387 */ /* 0x0007e20000100800 */
[----:B------:R-:W-:-:S03]  /*5300*/  UMOV UR10, UR15 ;  /* 0x0000000f000a7c82 */ /* 0x000fc60008000000 */
[----:B------:R4:W-:Y:S01]  /*5310*/  STL [R1+0x2bc], R0 ;  /* 0x0002bc0001007387 */ /* 0x0009e20000100800 */
[----:B--2---:R-:W-:-:S06]  /*5320*/  WARPGROUP.ARRIVE ;  /* 0x00000000000079c5 */ /* 0x004fcc0000000000 */
[----:B------:R-:W-:Y:S03]  /*5330*/  HGMMA.64x256x8.F32.TF32 R24, gdesc[UR8], R24, gsb0 ;  /* 0x07e00000081879f0 */ /* 0x000fe60008002818 */
[----:B------:R-:W-:Y:S02]  /*5340*/  WARPGROUP.DEPBAR.LE gsb0, 0x0 ;  /* 0x00008000000079c5 */ /* 0x000fe40000010000 */
[----:B------:R-:W-:Y:S01]  /*5350*/  STL.64 [R1], R24 ;  /* 0x0000001801007387 */ /* 0x000fe20000100a00 */
[----:B---3--:R-:W-:Y:S01]  /*5360*/  IMAD.MOV.U32 R2, RZ, RZ, R150 ;  /* 0x000000ffff027224 */ /* 0x008fe200078e0096 */
[----:B----4-:R-:W-:Y:S01]  /*5370*/  MOV R0, R151 ;  /* 0x0000009700007202 */ /* 0x010fe20000000f00 */
[----:B-1----:R-:W-:Y:S01]  /*5380*/  IMAD.MOV.U32 R4, RZ, RZ, R148 ;  /* 0x000000ffff047224 */ /* 0x002fe200078e0094 */
[----:B------:R-:W-:Y:S01]  /*5390*/  STL.64 [R1+0x8], R26 ;  /* 0x0000081a01007387 */ /* 0x000fe20000100a00 */
[----:B0-----:R-:W-:Y:S01]  /*53a0*/  MOV R3, R149 ;  /* 0x0000009500037202 */ /* 0x001fe20000000f00 */
        /* <DEDUP_REMOVED lines=38> */
[----:B------:R-:W2:Y:S01]  /*5610*/  LDL.LU.64 R150, [R1+0x778] ;  /* 0x0007780001967983 */ /* 0x000ea20000300a00 */
[----:B------:R-:W-:Y:S01]  /*5620*/  MOV R203, R119 ;  /* 0x0000007700cb7202 */ /* 0x000fe20000000f00 */
[----:B------:R-:W-:Y:S01]  /*5630*/  IMAD.MOV.U32 R200, RZ, RZ, R116 ;  /* 0x000000ffffc87224 */ /* 0x000fe200078e0074 */
[----:B------:R-:W-:Y:S01]  /*5640*/  MOV R201, R117 ;  /* 0x0000007500c97202 */ /* 0x000fe20000000f00 */
[----:B------:R-:W2:Y:S01]  /*5650*/  LDL.LU.64 R148, [R1+0x770] ;  /* 0x0007700001947983 */ /* 0x000ea20000300a00 */
        /* <DEDUP_REMOVED lines=92> */
[----:B------:R-:W-:-:S03]  /*5c20*/  MOV R234, R47 ;  /* 0x0000002f00ea7202 */ /* 0x000fc60000000f00 */
        /* <DEDUP_REMOVED lines=28> */
[----:B0-----:R-:W2:Y:S04]  /*5df0*/  LDL.LU.64 R44, [R1+0x5d0] ;  /* 0x0005d000012c7983 */ /* 0x001ea80000300a00 */
        /* <DEDUP_REMOVED lines=11> */
[----:B------:R-:W-:-:S02]  /*5eb0*/  UMOV UR9, 0x40000040 ;  /* 0x4000004000097882 */ /* 0x000fc40000000000 */
[----:B------:R-:W-:Y:S01]  /*5ec0*/  STL [R1+0x578], R160 ;  /* 0x000578a001007387 */ /* 0x000fe20000100800 */
[----:B--2---:R-:W-:-:S06]  /*5ed0*/  WARPGROUP.ARRIVE ;  /* 0x00000000000079c5 */ /* 0x004fcc0000000000 */
        /* <DEDUP_REMOVED lines=332> */
[----:B------:R-:W-:Y:S01]  /*73a0*/  STL.64 [R1+0x30], R36 ;  /* 0x0000302401007387 */ /* 0x000fe20000100a00 */
[----:B------:R-:W-:-:S03]  /*73b0*/  IMAD.MOV.U32 R4, RZ, RZ, R150 ;  /* 0x000000ffff047224 */ /* 0x000fc600078e0096 */
[----:B------:R-:W-:Y:S01]  /*73c0*/  STL.64 [R1+0x38], R38 ;  /* 0x0000382601007387 */ /* 0x000fe20000100a00 */
[----:B------:R-:W-:-:S03]  /*73d0*/  MOV R3, R151 ;  /* 0x0000009700037202 */ /* 0x000fc60000000f00 */
[----:B------:R-:W-:Y:S01]  /*73e0*/  STL.64 [R1+0x40], R40 ;  /* 0x0000402801007387 */ /* 0x000fe20000100a00 */
[----:B------:R-:W-:Y:S01]  /*73f0*/  IMAD.MOV.U32 R6, RZ, RZ, R148 ;  /* 0x000000ffff067224 */ /* 0x000fe200078e0094 */
[----:B------:R-:W-:Y:S02]  /*7400*/  MOV R5, R149 ;  /* 0x0000009500057202 */ /* 0x000fe40000000f00 */
[----:B------:R-:W-:Y:S01]  /*7410*/  STL.64 [R1+0x48], R42 ;  /* 0x0000482a01007387 */ /* 0x000fe20000100a00 */
[----:B------:R-:W-:Y:S01]  /*7420*/  IMAD.MOV.U32 R8, RZ, RZ, R146 ;  /* 0x000000ffff087224 */ /* 0x000fe200078e0092 */
[----:B------:R-:W-:Y:S02]  /*7430*/  MOV R7, R147 ;  /* 0x0000009300077202 */ /* 0x000fe40000000f00 */
[----:B------:R0:W-:Y:S01]  /*7440*/  STL.64 [R1+0x50], R44 ;  /* 0x0000502c01007387 */ /* 0x0001e20000100a00 */
[----:B------:R-:W-:Y:S01]  /*7450*/  IMAD.MOV.U32 R10, RZ, RZ, R144 ;  /* 0x000000ffff0a7224 */ /* 0x000fe200078e0090 */
[----:B------:R-:W-:-:S02]  /*7460*/  MOV R9, R145 ;  /* 0x0000009100097202 */ /* 0x000fc40000000f00 */
[----:B------:R-:W3:Y:S01]  /*7470*/  LDL.LU.64 R150, [R1+0x4c0] ;  /* 0x0004c00001967983 */ /* 0x000ee20000300a00 */
[----:B------:R-:W-:Y:S01]  /*7480*/  IMAD.MOV.U32 R12, RZ, RZ, R142 ;  /* 0x000000ffff0c7224 */ /* 0x000fe200078e008e */
[----:B------:R-:W-:Y:S02]  /*7490*/  MOV R11, R143 ;  /* 0x0000008f000b7202 */ /* 0x000fe40000000f00 */
[----:B------:R-:W3:Y:S01]  /*74a0*/  LDL.LU.64 R148, [R1+0x4b8] ;  /* 0x0004b80001947983 */ /* 0x000ee20000300a00 */
[----:B------:R-:W-:Y:S01]  /*74b0*/  IMAD.MOV.U32 R14, RZ, RZ, R140 ;  /* 0x000000ffff0e7224 */ /* 0x000fe200078e008c */
[----:B------:R-:W-:Y:S02]  /*74c0*/  MOV R13, R141 ;  /* 0x0000008d000d7202 */ /* 0x000fe40000000f00 */
[----:B------:R-:W3:Y:S01]  /*74d0*/  LDL.LU.64 R146, [R1+0x4b0] ;  /* 0x0004b00001927983 */ /* 0x000ee20000300a00 */
        /* <DEDUP_REMOVED lines=351> */
[----:B------:R-:W-:Y:S01]  /*8ad0*/  BPT.TRAP 0x1 ;  /* 0x000000040000795c */ /* 0x000fe20000300000 */
.L_x_23:
[----:B------:R-:W-:Y:S02]  /*8ae0*/  UISETP.GT.U32.AND UP0, UPT, UR40, 0x1, UPT ;  /* 0x000000012800788c */ /* 0x000fe4000bf04070 */
[----:B------:R-:W-:-:S04]  /*8af0*/  ULEA UR13, UR12, UR13, 0x3 ;  /* 0x0000000d0c0d7291 */ /* 0x000fc8000f8e183f */
[----:B------:R-:W-:Y:S01]  /*8b00*/  UIADD3 UR13, UR13, 0x30, URZ ;  /* 0x000000300d0d7890 */ /* 0x000fe2000fffe03f */
[----:B------:R-:W-:-:S03]  /*8b10*/  PLOP3.LUT P1, PT, PT, PT, UP0, 0x80, 0x0 ;  /* 0x000000000000781c */ /* 0x000fc60003f2f008 */
[----:B------:R-:W-:-:S09]  /*8b20*/  UPRMT UR13, URZ, 0x654, UR13 ;  /* 0x000006543f0d7896 */ /* 0x000fd2000800000d */
[----:B------:R-:W-:Y:S01]  /*8b30*/  SYNCS.ARRIVE.TRANS64.RED.A1T0 RZ, [UR13], RZ ;  /* 0x000000ffffff79a7 */ /* 0x000fe2000810040d */
[----:B------:R-:W-:Y:S05]  /*8b40*/  @P1 BRA `(.L_x_24) ;  /* 0x0000000000041947 */ /* 0x000fea0003800000 */
[----:B------:R-:W-:Y:S01]  /*8b50*/  BPT.TRAP 0x1 ;  /* 0x000000040000795c */ /* 0x000fe20000300000 */
.L_x_24:
[----:B------:R-:W-:Y:S01]  /*8b60*/  UIADD3 UR6, UR6, 0x1, URZ ;  /* 0x0000000106067890 */ /* 0x000fe2000fffe03f */
[C---:B-----5:R-:W-:Y:S01]  /*8b70*/  ISETP.GT.AND P1, PT, R0.reuse, 0x1, PT ;  /* 0x000000010000780c */ /* 0x060fe20003f24270 */
[----:B------:R-:W-:Y:S01]  /*8b80*/  UIADD3 UR12, UR12, 0x1, URZ ;  /* 0x000000010c0c7890 */ /* 0x000fe2000fffe03f */
[----:B------:R-:W-:Y:S01]  /*8b90*/  IADD3 R0, R0, -0x1, RZ ;  /* 0xffffffff00007810 */ /* 0x000fe20007ffe0ff */
[----:B------:R-:W-:Y:S02]  /*8ba0*/  UISETP.NE.AND UP0, UPT, UR6, 0x6, UPT ;  /* 0x000000060600788c */ /* 0x000fe4000bf05270 */
[----:B------:R-:W-:Y:S02]  /*8bb0*/  UISETP.NE.AND UP1, UPT, UR12, 0x6, UPT ;  /* 0x000000060c00788c */ /* 0x000fe4000bf25270 */
[----:B------:R-:W-:Y:S02]  /*8bc0*/  USEL UR8, URZ, 0x1, UP0 ;  /* 0x000000013f087887 */ /* 0x000fe40008000000 */
[----:B------:R-:W-:-:S02]  /*8bd0*/  USEL UR6, UR6, URZ, UP0 ;  /* 0x0000003f06067287 */ /* 0x000fc40008000000 */
[----:B------:R-:W-:Y:S02]  /*8be0*/  USEL UR12, UR12, URZ, UP1 ;  /* 0x0000003f0c0c7287 */ /* 0x000fe40008800000 */
[----:B------:R-:W-:Y:S01]  /*8bf0*/  ULOP3.LUT UR7, UR7, UR8, URZ, 0x3c, !UPT ;  /* 0x0000000807077292 */ /* 0x000fe2000f8e3c3f */
[----:B------:R-:W-:Y:S11]  /*8c00*/  @P1 BRA `(.L_x_25) ;  /* 0xffffffbc00681947 */ /* 0x000ff6000383ffff */
.L_x_18:
[----:B-----5:R-:W0:Y:S02]  /*8c10*/  LDC R0, c[0x0][0x28c] ;  /* 0x0000a300ff007b82 */ /* 0x020e240000000800 */
[----:B0-----:R-:W-:-:S13]  /*8c20*/  ISETP.GE.AND P1, PT, R0, 0x1, PT ;  /* 0x000000010000780c */ /* 0x001fda0003f26270 */
[----:B------:R-:W-:Y:S05]  /*8c30*/  @!P1 BRA `(.L_x_26) ;  /* 0x00000000004c9947 */ /* 0x000fea0003800000 */
[----:B------:R-:W-:Y:S05]  /*8c40*/  @!P0 BRA `(.L_x_27) ;  /* 0x0000000000048947 */ /* 0x000fea0003800000 */
[----:B------:R-:W-:Y:S01]  /*8c50*/  BPT.TRAP 0x1 ;  /* 0x000000040000795c */ /* 0x000fe20000300000 */
.L_x_27:
[----:B------:R-:W0:Y:S01]  /*8c60*/  S2UR UR7, SR_CgaCtaId ;  /* 0x00000000000779c3 */ /* 0x000e220000008800 */
[----:B------:R-:W-:-:S04]  /*8c70*/  UISETP.LT.AND UP0, UPT, UR44, 0x1, UPT ;  /* 0x000000012c00788c */ /* 0x000fc8000bf01270 */
[----:B------:R-:W-:Y:S02]  /*8c80*/  USEL UR6, UR44, 0x1, UP0 ;  /* 0x000000012c067887 */ /* 0x000fe40008000000 */
[----:B------:R-:W-:Y:S02]  /*8c90*/  UISETP.GT.U32.AND UP0, UPT, UR40, 0x1, UPT ;  /* 0x000000012800788c */ /* 0x000fe4000bf04070 */
[----:B------:R-:W-:-:S04]  /*8ca0*/  UIADD3 UR6, UR39, UR44, -UR6 ;  /* 0x0000002c27067290 */ /* 0x000fc8000fffe806 */
[----:B------:R-:W-:Y:S01]  /*8cb0*/  UIMAD.WIDE.U32 UR4, UR6, -0x55555555, URZ ;  /* 0xaaaaaaab060478a5 */ /* 0x000fe2000f8e003f */
[----:B------:R-:W-:-:S03]  /*8cc0*/  PLOP3.LUT P0, PT, PT, PT, UP0, 0x80, 0x0 ;  /* 0x000000000000781c */ /* 0x000fc60003f0f008 */
[----:B------:R-:W-:-:S03]  /*8cd0*/  USHF.R.U32.HI UR4, URZ, 0x2, UR5 ;  /* 0x000000023f047899 */ /* 0x000fc60008011605 */
[----:B------:R-:W-:Y:S01]  /*8ce0*/  UMOV UR5, 0x400 ;  /* 0x0000040000057882 */ /* 0x000fe20000000000 */
[----:B------:R-:W-:Y:S02]  /*8cf0*/  UIMAD UR6, UR4, -0x6, UR6 ;  /* 0xfffffffa040678a4 */ /* 0x000fe4000f8e0206 */
[----:B0-----:R-:W-:-:S04]  /*8d00*/  ULEA UR5, UR7, UR5, 0x18 ;  /* 0x0000000507057291 */ /* 0x001fc8000f8ec03f */
[----:B------:R-:W-:-:S04]  /*8d10*/  ULEA UR6, UR6, UR5, 0x3 ;  /* 0x0000000506067291 */ /* 0x000fc8000f8e183f */
[----:B------:R-:W-:-:S04]  /*8d20*/  UIADD3 UR6, UR6, 0x30, URZ ;  /* 0x0000003006067890 */ /* 0x000fc8000fffe03f */
[----:B------:R-:W-:-:S09]  /*8d30*/  UPRMT UR6, URZ, 0x654, UR6 ;  /* 0x000006543f067896 */ /* 0x000fd20008000006 */
[----:B------:R-:W-:Y:S01]  /*8d40*/  SYNCS.ARRIVE.TRANS64.RED.A1T0 RZ, [UR6], RZ ;  /* 0x000000ffffff79a7 */ /* 0x000fe20008100406 */
[----:B------:R-:W-:Y:S05]  /*8d50*/  @P0 BRA `(.L_x_26) ;  /* 0x0000000000040947 */ /* 0x000fea0003800000 */
[----:B------:R-:W-:Y:S01]  /*8d60*/  BPT.TRAP 0x1 ;  /* 0x000000040000795c */ /* 0x000fe20000300000 */
.L_x_26:
[----:B------:R-:W0:Y:S01]  /*8d70*/  S2R R8, SR_TID.X ;  /* 0x0000000000087919 */ /* 0x000e220000002100 */
[----:B------:R-:W-:Y:S01]  /*8d80*/  IMAD.MOV.U32 R19, RZ, RZ, 0x6540 ;  /* 0x00006540ff137424 */ /* 0x000fe200078e00ff */
[----:B------:R-:W-:Y:S01]  /*8d90*/  USHF.R.S32.HI UR10, URZ, 0x1f, UR43 ;  /* 0x0000001f3f0a7899 */ /* 0x000fe2000801142b */
[----:B------:R-:W-:Y:S01]  /*8da0*/  LOP3.LUT R4, R160, 0x1, RZ, 0xc0, !PT ;  /* 0x00000001a0047812 */ /* 0x000fe200078ec0ff */
[----:B------:R-:W-:Y:S01]  /*8db0*/  ULDC.64 UR8, c[0x0][0x5d0] ;  /* 0x0001740000087ab9 */ /* 0x000fe20000000a00 */
[----:B------:R-:W-:Y:S01]  /*8dc0*/  UIMAD.WIDE UR6, UR41, 0x100, URZ ;  /* 0x00000100290678a5 */ /* 0x000fe2000f8e023f */
[----:B------:R-:W-:Y:S01]  /*8dd0*/  MOV R6, UR8 ;  /* 0x0000000800067c02 */ /* 0x000fe20008000f00 */
[----:B------:R-:W-:Y:S01]  /*8de0*/  UIMAD UR4, UR10, UR8, URZ ;  /* 0x000000080a0472a4 */ /* 0x000fe2000f8e023f */
[----:B------:R-:W-:Y:S01]  /*8df0*/  IMAD.SHL.U32 R3, R4, 0x40, RZ ;  /* 0x0000004004037824 */ /* 0x000fe200078e00ff */
[----:B------:R-:W-:Y:S02]  /*8e00*/  USHF.L.U32 UR41, UR41, 0x8, URZ ;  /* 0x0000000829297899 */ /* 0x000fe4000800063f */
[----:B------:R-:W-:Y:S01]  /*8e10*/  UIMAD UR4, UR43, UR9, UR4 ;  /* 0x000000092b0472a4 */ /* 0x000fe2000f8e0204 */
[----:B------:R-:W-:Y:S01]  /*8e20*/  ULDC UR8, c[0x0][0x284] ;  /* 0x0000a10000087ab9 */ /* 0x000fe20000000800 */
[----:B------:R-:W-:Y:S01]  /*8e30*/  UIADD3 UR39, UR44, UR39, URZ ;  /* 0x000000272c277290 */ /* 0x000fe2000fffe03f */
[----:B------:R-:W-:Y:S01]  /*8e40*/  MOV R17, UR8 ;  /* 0x0000000800117c02 */ /* 0x000fe20008000f00 */
[----:B------:R-:W-:-:S02]  /*8e50*/  UISETP.GE.U32.AND UP2, UPT, UR44, 0x6, UPT ;  /* 0x000000062c00788c */ /* 0x000fc4000bf46070 */
[----:B------:R-:W-:-:S04]  /*8e60*/  UISETP.GT.U32.AND UP1, UPT, UR39, 0x5, UPT ;  /* 0x000000052700788c */ /* 0x000fc8000bf24070 */
[----:B------:R-:W-:Y:S01]  /*8e70*/  UISETP.LT.U32.AND UP1, UPT, UR44, 0x6, UP1 ;  /* 0x000000062c00788c */ /* 0x000fe20008f21070 */
[----:B0-----:R-:W-:Y:S02]  /*8e80*/  SHF.L.U32 R18, R8, 0x1, RZ ;  /* 0x0000000108127819 */ /* 0x001fe400000006ff */
[----:B------:R-:W-:Y:S02]  /*8e90*/  SHF.R.U32.HI R0, RZ, 0x2, R8 ;  /* 0x00000002ff007819 */ /* 0x000fe40000011608 */
[----:B------:R-:W-:Y:S02]  /*8ea0*/  LOP3.LUT R18, R18, 0x6, RZ, 0xc0, !PT ;  /* 0x0000000612127812 */ /* 0x000fe400078ec0ff */
[----:B------:R-:W-:Y:S02]  /*8eb0*/  LOP3.LUT R5, R8, 0x60, RZ, 0xc0, !PT ;  /* 0x0000006008057812 */ /* 0x000fe400078ec0ff */
[----:B------:R-:W-:Y:S01]  /*8ec0*/  PRMT R18, R18, R19, UR42 ;  /* 0x0000002a12127e16 */ /* 0x000fe20008000013 */
[----:B------:R-:W-:Y:S01]  /*8ed0*/  USHF.L.U32 UR42, UR42, 0x8, URZ ;  /* 0x000000082a2a7899 */ /* 0x000fe2000800063f */
[----:B------:R-:W-:-:S02]  /*8ee0*/  LOP3.LUT R0, R0, 0x7, RZ, 0xc0, !PT ;  /* 0x0000000700007812 */ /* 0x000fc400078ec0ff */
[----:B------:R-:W-:Y:S02]  /*8ef0*/  SHF.R.S32.HI R19, RZ, 0x1f, R18 ;  /* 0x0000001fff137819 */ /* 0x000fe40000011412 */
[----:B------:R-:W-:Y:S02]  /*8f00*/  SHF.R.U32.HI R5, RZ, 0x1, R5 ;  /* 0x00000001ff057819 */ /* 0x000fe40000011605 */
[----:B------:R-:W-:Y:S01]  /*8f10*/  LOP3.LUT R3, R3, 0x40, R0, 0xe2, !PT ;  /* 0x0000004003037812 */ /* 0x000fe200078ee200 */
[----:B------:R-:W-:Y:S01]  /*8f20*/  IMAD.WIDE.U32 R6, R6, UR43, R18 ;  /* 0x0000002b06067c25 */ /* 0x000fe2000f8e0012 */
[----:B------:R-:W-:Y:S02]  /*8f30*/  IADD3 R0, RZ, -R5, -R0 ;  /* 0x80000005ff007210 */ /* 0x000fe40007ffe800 */
[----:B------:R-:W-:Y:S01]  /*8f40*/  LOP3.LUT R3, R3, UR6, R5, 0xfe, !PT ;  /* 0x0000000603037c12 */ /* 0x000fe2000f8efe05 */
[----:B------:R-:W-:Y:S01]  /*8f50*/  VIADD R7, R7, UR4 ;  /* 0x0000000407077c36 */ /* 0x000fe20008000000 */
[----:B------:R-:W-:Y:S01]  /*8f60*/  ULDC UR4, c[0x0][0x288] ;  /* 0x0000a20000047ab9 */ /* 0x000fe20000000800 */
[----:B------:R-:W-:Y:S01]  /*8f70*/  IMAD R0, R4, -0x40, R0 ;  /* 0xffffffc004007824 */ /* 0x000fe200078e0200 */
[----:B------:R-:W-:Y:S01]  /*8f80*/  UISETP.GE.AND UP0, UPT, UR42, UR4, UPT ;  /* 0x000000042a00728c */ /* 0x000fe2000bf06270 */
[----:B------:R-:W-:-:S03]  /*8f90*/  IMAD.MOV.U32 R4, RZ, RZ, -0x2 ;  /* 0xfffffffeff047424 */ /* 0x000fc600078e00ff */
[----:B------:R-:W-:Y:S02]  /*8fa0*/  UISETP.GE.OR UP0, UPT, UR41, UR8, UP0 ;  /* 0x000000082900728c */ /* 0x000fe40008706670 */
[----:B------:R-:W-:Y:S01]  /*8fb0*/  IADD3 R17, R17, -UR41, R0 ;  /* 0x8000002911117c10 */ /* 0x000fe2000fffe000 */
[----:B------:R-:W-:Y:S01]  /*8fc0*/  USEL UR8, URZ, 0x1, !UP1 ;  /* 0x000000013f087887 */ /* 0x000fe2000c800000 */
[----:B------:R-:W-:Y:S01]  /*8fd0*/  LOP3.LUT R0, R8, 0x3, RZ, 0xc0, !PT ;  /* 0x0000000308007812 */ /* 0x000fe200078ec0ff */
[----:B------:R-:W-:Y:S01]  /*8fe0*/  UMOV UR41, 0xffffffff ;  /* 0xffffffff00297882 */ /* 0x000fe20000000000 */
[----:B------:R-:W-:Y:S01]  /*8ff0*/  PLOP3.LUT P0, PT, PT, PT, UP0, 0x80, 0x0 ;  /* 0x000000000000781c */ /* 0x000fe20003f0f008 */
[----:B------:R-:W-:Y:S02]  /*9000*/  ULOP3.LUT UR38, UR38, UR8, URZ, 0x3c, !UPT ;  /* 0x0000000826267292 */ /* 0x000fe4000f8e3c3f */
[----:B------:R-:W-:Y:S01]  /*9010*/  IMAD R0, R0, R4, UR4 ;  /* 0x0000000400007e24 */ /* 0x000fe2000f8e0204 */
[----:B------:R-:W-:-:S04]  /*9020*/  UIMAD.WIDE.U32 UR4, UR39, -0x55555555, URZ ;  /* 0xaaaaaaab270478a5 */ /* 0x000fc8000f8e003f */
[----:B------:R-:W-:Y:S01]  /*9030*/  USHF.R.U32.HI UR4, URZ, 0x2, UR5 ;  /* 0x000000023f047899 */ /* 0x000fe20008011605 */
[----:B------:R-:W-:-:S03]  /*9040*/  IADD3 R0, R0, -UR42, RZ ;  /* 0x8000002a00007c10 */ /* 0x000fc6000fffe0ff */
[----:B------:R-:W-:Y:S02]  /*9050*/  UIMAD UR39, UR4, -0x6, UR39 ;  /* 0xfffffffa042778a4 */ /* 0x000fe4000f8e0227 */
[----:B------:R-:W-:Y:S01]  /*9060*/  @UP2 ULOP3.LUT UR38, UR38, 0x1, UR4, 0x78, !UPT ;  /* 0x0000000126262892 */ /* 0x000fe2000f8e7804 */
[----:B------:R-:W-:Y:S11]  /*9070*/  @P0 BRA `(.L_x_28) ;  /* 0x000000d4007c0947 */ /* 0x000ff60003800000 */
[----:B------:R-:W-:Y:S01]  /*9080*/  FSETP.NEU.AND P0, PT, R16, RZ, PT ;  /* 0x000000ff1000720b */ /* 0x000fe20003f0d000 */
[----:B------:R-:W-:Y:S01]  /*9090*/  ULDC.64 UR8, c[0x0][0x5c8] ;  /* 0x0001720000087ab9 */ /* 0x000fe20000000a00 */
[----:B------:R-:W-:Y:S01]  /*90a0*/  ISETP.GT.AND P3, PT, R17, RZ, PT ;  /* 0x000000ff1100720c */ /* 0x000fe20003f64270 */
[----:B------:R-:W-:Y:S01]  /*90b0*/  UIMAD UR4, UR7, UR8, URZ ;  /* 0x00000008070472a4 */ /* 0x000fe2000f8e023f */
[----:B------:R-:W-:Y:S01]  /*90c0*/  IMAD.U32 R10, RZ, RZ, UR9 ;  /* 0x00000009ff0a7e24 */ /* 0x000fe2000f8e00ff */
[----:B------:R-:W-:Y:S01]  /*90d0*/  BSSY B0, `(.L_x_28) ;  /* 0x0000d59000007945 */ /* 0x000fe20003800000 */
[----:B------:R-:W-:Y:S01]  /*90e0*/  IMAD.WIDE.U32 R6, R3, UR8, R6 ;  /* 0x0000000803067c25 */ /* 0x000fe2000f8e0006 */
[----:B------:R-:W-:-:S03]  /*90f0*/  ISETP.GT.AND P1, PT, R0, RZ, P3 ;  /* 0x000000ff0000720c */ /* 0x000fc60001f24270 */
[----:B------:R-:W-:-:S05]  /*9100*/  IMAD R10, R3, R10, UR4 ;  /* 0x00000004030a7e24 */ /* 0x000fca000f8e020a */
[----:B------:R-:W-:Y:S01]  /*9110*/  IADD3 R10, R7, R10, RZ ;  /* 0x0000000a070a7210 */ /* 0x000fe20007ffe0ff */
[----:B------:R-:W-:Y:S06]  /*9120*/  @!P0 BRA `(.L_x_29) ;  /* 0x0000009400188947 */ /* 0x000fec0003800000 */
[----:B------:R-:W0:Y:S01]  /*9130*/  LDC.64 R22, c[0x0][0x5b8] ;  /* 0x00016e00ff167b82 */ /* 0x000e220000000a00 */
[----:B------:R-:W2:Y:S01]  /*9140*/  LDL.LU R11, [R1] ;  /* 0x00000000010b7983 */ /* 0x000ea20000300800 */
[----:B------:R-:W-:-:S06]  /*9150*/  ULDC.64 UR4, c[0x0][0x5c0] ;  /* 0x0001700000047ab9 */ /* 0x000fcc0000000a00 */
[----:B------:R-:W1:Y:S08]  /*9160*/  LDC.64 R14, c[0x0][0x5b0] ;  /* 0x00016c00ff0e7b82 */ /* 0x000e700000000a00 */
[----:B------:R-:W3:Y:S01]  /*9170*/  LDC.64 R12, c[0x0][0x5a8] ;  /* 0x00016a00ff0c7b82 */ /* 0x000ee20000000a00 */
[C---:B0-----:R-:W-:Y:S02]  /*9180*/  IMAD R157, R22.reuse, UR10, RZ ;  /* 0x0000000a169d7c24 */ /* 0x041fe4000f8e02ff */
[----:B------:R-:W-:-:S04]  /*9190*/  IMAD.WIDE.U32 R152, R22, UR43, R18 ;  /* 0x0000002b16987c25 */ /* 0x000fc8000f8e0012 */
[----:B------:R-:W-:Y:S01]  /*91a0*/  IMAD R157, R23, UR43, R157 ;  /* 0x0000002b179d7c24 */ /* 0x000fe2000f8e029d */
[----:B------:R-:W-:Y:S01]  /*91b0*/  MOV R20, R152 ;  /* 0x0000009800147202 */ /* 0x000fe20000000f00 */
[----:B-1----:R-:W-:Y:S02]  /*91c0*/  IMAD R156, R14, UR7, RZ ;  /* 0x000000070e9c7c24 */ /* 0x002fe4000f8e02ff */
[----:B------:R-:W-:Y:S02]  /*91d0*/  IMAD.IADD R21, R153, 0x1, R157 ;  /* 0x0000000199157824 */ /* 0x000fe400078e029d */
[C---:B------:R-:W-:Y:S02]  /*91e0*/  IMAD R156, R3.reuse, R15, R156 ;  /* 0x0000000f039c7224 */ /* 0x040fe400078e029c */
[----:B------:R-:W-:-:S04]  /*91f0*/  IMAD.WIDE.U32 R4, R3, R14, R20 ;  /* 0x0000000e03047225 */ /* 0x000fc800078e0014 */
[----:B------:R-:W-:Y:S01]  /*9200*/  IMAD.IADD R5, R5, 0x1, R156 ;  /* 0x0000000105057824 */ /* 0x000fe200078e029c */
[----:B---3--:R-:W-:-:S04]  /*9210*/  LEA R8, P0, R4, R12, 0x2 ;  /* 0x0000000c04087211 */ /* 0x008fc800078010ff */
[----:B------:R-:W-:-:S05]  /*9220*/  LEA.HI.X R9, R4, R13, R5, 0x2, P0 ;  /* 0x0000000d04097211 */ /* 0x000fca00000f1405 */
[----:B------:R-:W3:Y:S01]  /*9230*/  @P1 LDG.E.LTC128B R23, desc[UR36][R8.64] ;  /* 0x0000002408171981 */ /* 0x000ee2000c1e1920 */
[C---:B------:R-:W-:Y:S01]  /*9240*/  LEA R4, P0, R6.reuse, UR4, 0x2 ;  /* 0x0000000406047c11 */ /* 0x040fe2000f8010ff */
[----:B------:R-:W-:Y:S03]  /*9250*/  BSSY B1, `(.L_x_30) ;  /* 0x000000e000017945 */ /* 0x000fe60003800000 */
[----:B------:R-:W-:Y:S01]  /*9260*/  LEA.HI.X R5, R6, UR5, R10, 0x2, P0 ;  /* 0x0000000506057c11 */ /* 0x000fe200080f140a */
[----:B---3--:R-:W-:-:S04]  /*9270*/  FMUL R6, R23, R16 ;  /* 0x0000001017067220 */ /* 0x008fc80000400000 */
[----:B--2---:R-:W-:-:S05]  /*9280*/  FFMA R6, R11, R2, R6 ;  /* 0x000000020b067223 */ /* 0x004fca0000000006 */
[----:B------:R0:W-:Y:S02]  /*9290*/  @P1 STG.E desc[UR36][R4.64], R6 ;  /* 0x0000000604001986 */ /* 0x0001e4000c101924 */
[----:B0-----:R-:W-:-:S05]  /*92a0*/  IMAD.WIDE.U32 R6, R3, R14, R18 ;  /* 0x0000000e03067225 */ /* 0x001fca00078e0012 */
[----:B------:R-:W-:-:S03]  /*92b0*/  IADD3 R7, R156, R7, RZ ;  /* 0x000000079c077210 */ /* 0x000fc60007ffe0ff */
[----:B------:R-:W-:-:S04]  /*92c0*/  IMAD.WIDE.U32 R6, R22, UR43, R6 ;  /* 0x0000002b16067c25 */ /* 0x000fc8000f8e0006 */
[----:B------:R-:W-:Y:S01]  /*92d0*/  IMAD.IADD R7, R157, 0x1, R7 ;  /* 0x000000019d077824 */ /* 0x000fe200078e0207 */
[----:B------:R-:W-:-:S04]  /*92e0*/  LEA R10, P0, R6, R12, 0x2 ;  /* 0x0000000c060a7211 */ /* 0x000fc800078010ff */
[----:B------:R-:W-:Y:S02]  /*92f0*/  LEA.HI.X R11, R6, R13, R7, 0x2, P0 ;  /* 0x0000000d060b7211 */ /* 0x000fe400000f1407 */
[----:B------:R-:W-:-:S13]  /*9300*/  ISETP.GT.AND P0, PT, R0, 0x1, P3 ;  /* 0x000000010000780c */ /* 0x000fda0001f04270 */
[----:B------:R-:W-:Y:S05]  /*9310*/  @!P0 BRA `(.L_x_31) ;  /* 0x0000000000048947 */ /* 0x000fea0003800000 */
[----:B------:R0:W5:Y:S02]  /*9320*/  LDG.E.LTC128B R23, desc[UR36][R10.64+0x4] ;  /* 0x000004240a177981 */ /* 0x000164000c1e1920 */
.L_x_31:
[----:B------:R-:W-:Y:S05]  /*9330*/  BSYNC B1 ;  /* 0x0000000000017941 */ /* 0x000fea0003800000 */
.L_x_30:
[----:B------:R-:W2:Y:S01]  /*9340*/  LDL.LU R7, [R1+0x4] ;  /* 0x0000040001077983 */ /* 0x000ea20000300800 */
[----:B-----5:R-:W-:Y:S01]  /*9350*/  FMUL R6, R23, R16 ;  /* 0x0000001017067220 */ /* 0x020fe20000400000 */
[C---:B------:R-:W-:Y:S02]  /*9360*/  SHF.L.U64.HI R155, R14.reuse, 0x3, R15 ;  /* 0x000000030e9b7819 */ /* 0x040fe4000001020f */
[----:B------:R-:W-:Y:S01]  /*9370*/  SHF.L.U32 R154, R14, 0x3, RZ ;  /* 0x000000030e9a7819 */ /* 0x000fe200000006ff */
[----:B------:R-:W3:Y:S01]  /*9380*/  LDL.LU R159, [R1+0x8] ;  /* 0x00000800019f7983 */ /* 0x000ee20000300800 */
[----:B------:R-:W-:Y:S01]  /*9390*/  ISETP.GT.AND P1, PT, R17, 0x8, PT ;  /* 0x000000081100780c */ /* 0x000fe20003f24270 */
[----:B--2---:R-:W-:-:S05]  /*93a0*/  FFMA R6, R7, R2, R6 ;  /* 0x0000000207067223 */ /* 0x004fca0000000006 */
[----:B------:R1:W-:Y:S01]  /*93b0*/  @P0 STG.E desc[UR36][R4.64+0x4], R6 ;  /* 0x0000040604000986 */ /* 0x0003e2000c101924 */
[----:B------:R-:W-:Y:S01]  /*93c0*/  ISETP.GT.AND P0, PT, R0, RZ, P1 ;  /* 0x000000ff0000720c */ /* 0x000fe20000f04270 */
[----:B-1----:R-:W-:-:S04]  /*93d0*/  IMAD.WIDE.U32 R6, R3, R14, R154 ;  /* 0x0000000e03067225 */ /* 0x002fc800078e009a */
[----:B------:R-:W-:Y:S01]  /*93e0*/  IMAD.IADD R156, R156, 0x1, R7 ;  /* 0x000000019c9c7824 */ /* 0x000fe200078e0207 */
[----:B------:R-:W-:-:S04]  /*93f0*/  IADD3 R7, P2, R152, R6, RZ ;  /* 0x0000000698077210 */ /* 0x000fc80007f5e0ff */
[----:B------:R-:W-:Y:S02]  /*9400*/  IADD3.X R9, R156, R21, RZ, P2, !PT ;  /* 0x000000159c097210 */ /* 0x000fe400017fe4ff */
[----:B------:R-:W-:-:S04]  /*9410*/  LEA R8, P2, R7, R12, 0x2 ;  /* 0x0000000c07087211 */ /* 0x000fc800078410ff */
[----:B------:R-:W-:-:S05]  /*9420*/  LEA.HI.X R9, R7, R13, R9, 0x2, P2 ;  /* 0x0000000d07097211 */ /* 0x000fca00010f1409 */
[----:B------:R1:W2:Y:S01]  /*9430*/  @P0 LDG.E.LTC128B R23, desc[UR36][R8.64] ;  /* 0x0000002408170981 */ /* 0x0002a2000c1e1920 */
[----:B------:R-:W-:Y:S01]  /*9440*/  IADD3 R6, P2, R18, R6, RZ ;  /* 0x0000000612067210 */ /* 0x000fe20007f5e0ff */
[----:B------:R-:W-:Y:S01]  /*9450*/  IMAD.U32 R158, RZ, RZ, UR8 ;  /* 0x00000008ff9e7e24 */ /* 0x000fe2000f8e00ff */
[----:B------:R-:W-:Y:S01]  /*9460*/  ISETP.GT.AND P4, PT, R0, 0x1, P1 ;  /* 0x000000010000780c */ /* 0x000fe20000f84270 */
[----:B------:R-:W-:Y:S02]  /*9470*/  BSSY B1, `(.L_x_32) ;  /* 0x0000011000017945 */ /* 0x000fe40003800000 */
[----:B------:R-:W-:Y:S01]  /*9480*/  IMAD.X R7, R19, 0x1, R156, P2 ;  /* 0x0000000113077824 */ /* 0x000fe200010e069c */
[----:B------:R-:W-:Y:S02]  /*9490*/  MOV R156, UR9 ;  /* 0x00000009009c7c02 */ /* 0x000fe40008000f00 */
[----:B------:R-:W-:Y:S01]  /*94a0*/  SHF.L.U32 R158, R158, 0x5, RZ ;  /* 0x000000059e9e7819 */ /* 0x000fe200000006ff */
[----:B------:R-:W-:-:S05]  /*94b0*/  IMAD.WIDE.U32 R6, R22, UR43, R6 ;  /* 0x0000002b16067c25 */ /* 0x000fca000f8e0006 */
[----:B------:R-:W-:Y:S02]  /*94c0*/  IADD3 R7, R157, R7, RZ ;  /* 0x000000079d077210 */ /* 0x000fe40007ffe0ff */
[----:B-1----:R-:W-:-:S04]  /*94d0*/  LEA R8, P2, R6, R12, 0x2 ;  /* 0x0000000c06087211 */ /* 0x002fc800078410ff */
[----:B------:R-:W-:Y:S01]  /*94e0*/  LEA.HI.X R9, R6, R13, R7, 0x2, P2 ;  /* 0x0000000d06097211 */ /* 0x000fe200010f1407 */
[----:B------:R-:W-:-:S05]  /*94f0*/  IMAD.U32 R6, RZ, RZ, UR8 ;  /* 0x00000008ff067e24 */ /* 0x000fca000f8e00ff */
[----:B------:R-:W-:Y:S01]  /*9500*/  SHF.L.U64.HI R156, R6, 0x5, R156 ;  /* 0x00000005069c7819 */ /* 0x000fe2000001029c */
[----:B--2---:R-:W-:-:S04]  /*9510*/  FMUL R6, R23, R16 ;  /* 0x0000001017067220 */ /* 0x004fc80000400000 */
[----:B---3--:R-:W-:Y:S01]  /*9520*/  FFMA R159, R159, R2, R6 ;  /* 0x000000029f9f7223 */ /* 0x008fe20000000006 */
[----:B------:R-:W-:-:S05]  /*9530*/  IADD3 R6, P2, R158, R4, RZ ;  /* 0x000000049e067210 */ /* 0x000fca0007f5e0ff */
[----:B------:R-:W-:-:S05]  /*9540*/  IMAD.X R7, R156, 0x1, R5, P2 ;  /* 0x000000019c077824 */ /* 0x000fca00010e0605 */
[----:B------:R1:W-:Y:S01]  /*9550*/  @P0 STG.E desc[UR36][R6.64], R159 ;  /* 0x0000009f06000986 */ /* 0x0003e2000c101924 */
[----:B------:R-:W-:Y:S05]  /*9560*/  @!P4 BRA `(.L_x_33) ;  /* 0x000000000004c947 */ /* 0x000fea0003800000 */
[----:B------:R2:W5:Y:S02]  /*9570*/  LDG.E.LTC128B R23, desc[UR36][R8.64+0x4] ;  /* 0x0000042408177981 */ /* 0x000564000c1e1920 */
.L_x_33:
[----:B------:R-:W-:Y:S05]  /*9580*/  BSYNC B1 ;  /* 0x0000000000017941 */ /* 0x000fea0003800000 */
.L_x_32:
[----:B------:R-:W3:Y:S01]  /*9590*/  LDL.LU R161, [R1+0xc] ;  /* 0x00000c0001a17983 */ /* 0x000ee20000300800 */
[----:B-1---5:R-:W-:Y:S01]  /*95a0*/  FMUL R159, R23, R16 ;  /* 0x00000010179f7220 */ /* 0x022fe20000400000 */
[----:B------:R-:W-:Y:S01]  /*95b0*/  ISETP.GT.AND P0, PT, R0, 0x8, P3 ;  /* 0x000000080000780c */ /* 0x000fe20001f04270 */
[----:B------:R-:W-:Y:S02]  /*95c0*/  BSSY B1, `(.L_x_34) ;  /* 0x0000005000017945 */ /* 0x000fe40003800000 */
[----:B---3--:R-:W-:-:S05]  /*95d0*/  FFMA R159, R161, R2, R159 ;  /* 0x00000002a19f7223 */ /* 0x008fca000000009f */
[----:B------:R1:W-:Y:S05]  /*95e0*/  @P4 STG.E desc[UR36][R6.64+0x4], R159 ;  /* 0x0000049f06004986 */ /* 0x0003ea000c101924 */
[----:B------:R-:W-:Y:S05]  /*95f0*/  @!P0 BRA `(.L_x_35) ;  /* 0x0000000000048947 */ /* 0x000fea0003800000 */
[----:B------:R3:W5:Y:S02]  /*9600*/  LDG.E.LTC128B R23, desc[UR36][R10.64+0x20] ;  /* 0x000020240a177981 */ /* 0x000764000c1e1920 */
.L_x_35:
[----:B------:R-:W-:Y:S05]  /*9610*/  BSYNC B1 ;  /* 0x0000000000017941 */ /* 0x000fea0003800000 */
.L_x_34:
[----:B------:R-:W4:Y:S01]  /*9620*/  LDL.LU R161, [R1+0x10] ;  /* 0x0000100001a17983 */ /* 0x000f220000300800 */
[----:B-1---5:R-:W-:Y:S01]  /*9630*/  FMUL R159, R23, R16 ;  /* 0x00000010179f7220 */ /* 0x022fe20000400000 */
[----:B------:R-:W-:Y:S01]  /*9640*/  ISETP.GT.AND P2, PT, R0, 0x9, P3 ;  /* 0x000000090000780c */ /* 0x000fe20001f44270 */
[----:B------:R-:W-:Y:S02]  /*9650*/  BSSY B1, `(.L_x_36) ;  /* 0x0000005000017945 */ /* 0x000fe40003800000 */
[----:B----4-:R-:W-:-:S05]  /*9660*/  FFMA R159, R161, R2, R159 ;  /* 0x00000002a19f7223 */ /* 0x010fca000000009f */
[----:B------:R1:W-:Y:S05]  /*9670*/  @P0 STG.E desc[UR36][R4.64+0x20], R159 ;  /* 0x0000209f04000986 */ /* 0x0003ea000c101924 */
[----:B------:R-:W-:Y:S05]  /*9680*/  @!P2 BRA `(.L_x_37) ;  /* 0x000000000004a947 */ /* 0x000fea0003800000 */
[----:B------:R4:W5:Y:S02]  /*9690*/  LDG.E.LTC128B R23, desc[UR36][R10.64+0x24] ;  /* 0x000024240a177981 */ /* 0x000964000c1e1920 */
.L_x_37:
[----:B------:R-:W-:Y:S05]  /*96a0*/  BSYNC B1 ;  /* 0x0000000000017941 */ /* 0x000fea0003800000 */
.L_x_36:
[----:B------:R-:W2:Y:S01]  /*96b0*/  LDL.LU R161, [R1+0x14] ;  /* 0x0000140001a17983 */ /* 0x000ea20000300800 */
[----:B-1---5:R-:W-:Y:S01]  /*96c0*/  FMUL R159, R23, R16 ;  /* 0x00000010179f7220 */ /* 0x022fe20000400000 */
[----:B------:R-:W-:Y:S01]  /*96d0*/  ISETP.GT.AND P0, PT, R0, 0x8, P1 ;  /* 0x000000080000780c */ /* 0x000fe20000f04270 */
[----:B------:R-:W-:Y:S02]  /*96e0*/  BSSY B1, `(.L_x_38) ;  /* 0x0000005000017945 */ /* 0x000fe40003800000 */
[----:B--2---:R-:W-:-:S05]  /*96f0*/  FFMA R159, R161, R2, R159 ;  /* 0x00000002a19f7223 */ /* 0x004fca000000009f */
[----:B------:R1:W-:Y:S05]  /*9700*/  @P2 STG.E desc[UR36][R4.64+0x24], R159 ;  /* 0x0000249f04002986 */ /* 0x0003ea000c101924 */
[----:B------:R-:W-:Y:S05]  /*9710*/  @!P0 BRA `(.L_x_39) ;  /* 0x0000000000048947 */ /* 0x000fea0003800000 */
[----:B------:R2:W5:Y:S02]  /*9720*/  LDG.E.LTC128B R23, desc[UR36][R8.64+0x20] ;  /* 0x0000202408177981 */ /* 0x000564000c1e1920 */
.L_x_39:
[----:B------:R-:W-:Y:S05]  /*9730*/  BSYNC B1 ;  /* 0x0000000000017941 */ /* 0x000fea0003800000 */
.L_x_38:
        /* <DEDUP_REMOVED lines=8> */
.L_x_41:
[----:B------:R-:W-:Y:S05]  /*97c0*/  BSYNC B1 ;  /* 0x0000000000017941 */ /* 0x000fea0003800000 */
.L_x_40:
        /* <DEDUP_REMOVED lines=8> */
.L_x_43:
[----:B------:R-:W-:Y:S05]  /*9850*/  BSYNC B1 ;  /* 0x0000000000017941 */ /* 0x000fea0003800000 */
.L_x_42:
        /* <DEDUP_REMOVED lines=8> */
.L_x_45:
[----:B------:R-:W-:Y:S05]  /*98e0*/  BSYNC B1 ;  /* 0x0000000000017941 */ /* 0x000fea0003800000 */
.L_x_44:
        /* <DEDUP_REMOVED lines=8> */
.L_x_47:
[----:B------:R-:W-:Y:S05]  /*9970*/  BSYNC B1 ;  /* 0x0000000000017941 */ /* 0x000fea0003800000 */
.L_x_46:
        /* <DEDUP_REMOVED lines=8> */
.L_x_49:
[----:B------:R-:W-:Y:S05]  /*9a00*/  BSYNC B1 ;  /* 0x0000000000017941 */ /* 0x000fea0003800000 */
.L_x_48:
        /* <DEDUP_REMOVED lines=8> */
.L_x_51:
[----:B------:R-:W-:Y:S05]  /*9a90*/  BSYNC B1 ;  /* 0x0000000000017941 */ /* 0x000fea0003800000 */
.L_x_50:
        /* <DEDUP_REMOVED lines=8> */
.L_x_53:
[----:B------:R-:W-:Y:S05]  /*9b20*/  BSYNC B1 ;  /* 0x0000000000017941 */ /* 0x000fea0003800000 */
.L_x_52:
        /* <DEDUP_REMOVED lines=8> */
.L_x_55:
[----:B------:R-:W-:Y:S05]  /*9bb0*/  BSYNC B1 ;  /* 0x0000000000017941 */ /* 0x000fea0003800000 */
.L_x_54:
        /* <DEDUP_REMOVED lines=8> */
.L_x_57:
[----:B------:R-:W-:Y:S05]  /*9c40*/  BSYNC B1 ;  /* 0x0000000000017941 */ /* 0x000fea0003800000 */
.L_x_56:
        /* <DEDUP_REMOVED lines=8> */
.L_x_59:
[----:B------:R-:W-:Y:S05]  /*9cd0*/  BSYNC B1 ;  /* 0x0000000000017941 */ /* 0x000fea0003800000 */
.L_x_58:
        /* <DEDUP_REMOVED lines=8> */
.L_x_61:
[----:B------:R-:W-:Y:S05]  /*9d60*/  BSYNC B1 ;  /* 0x0000000000017941 */ /* 0x000fea0003800000 */
.L_x_60:
        /* <DEDUP_REMOVED lines=8> */
.L_x_63:
[----:B------:R-:W-:Y:S05]  /*9df0*/  BSYNC B1 ;  /* 0x0000000000017941 */ /* 0x000fea0003800000 */
.L_x_62:
        /* <DEDUP_REMOVED lines=8> */
.L_x_65:
[----:B------:R-:W-:Y:S05]  /*9e80*/  BSYNC B1 ;  /* 0x0000000000017941 */ /* 0x000fea0003800000 */
.L_x_64:
        /* <DEDUP_REMOVED lines=8> */
.L_x_67:
[----:B------:R-:W-:Y:S05]  /*9f10*/  BSYNC B1 ;  /* 0x0000000000017941 */ /* 0x000fea0003800000 */
.L_x_66:
        /* <DEDUP_REMOVED lines=8> */
.L_x_69:
[----:B------:R-:W-:Y:S05]  /*9fa0*/  BSYNC B1 ;  /* 0x0000000000017941 */ /* 0x000fea0003800000 */
.L_x_68:
        /* <DEDUP_REMOVED lines=8> */
.L_x_71:
[----:B------:R-:W-:Y:S05]  /*a030*/  BSYNC B1 ;  /* 0x0000000000017941 */ /* 0x000fea0003800000 */
.L_x_70:
        /* <DEDUP_REMOVED lines=8> */
.L_x_73:
[----:B------:R-:W-:Y:S05]  /*a0c0*/  BSYNC B1 ;  /* 0x0000000000017941 */ /* 0x000fea0003800000 */
.L_x_72:
        /* <DEDUP_REMOVED lines=8> */
.L_x_75:
[----:B------:R-:W-:Y:S05]  /*a150*/  BSYNC B1 ;  /* 0x0000000000017941 */ /* 0x000fea0003800000 */
.L_x_74:
        /* <DEDUP_REMOVED lines=8> */
.L_x_77:
[----:B------:R-:W-:Y:S05]  /*a1e0*/  BSYNC B1 ;  /* 0x0000000000017941 */ /* 0x000fea0003800000 */
.L_x_76:
        /* <DEDUP_REMOVED lines=8> */
.L_x_79:
[----:B------:R-:W-:Y:S05]  /*a270*/  BSYNC B1 ;  /* 0x0000000000017941 */ /* 0x000fea0003800000 */
.L_x_78:
        /* <DEDUP_REMOVED lines=8> */
.L_x_81:
[----:B------:R-:W-:Y:S05]  /*a300*/  BSYNC B1 ;  /* 0x0000000000017941 */ /* 0x000fea0003800000 */
.L_x_80:
        /* <DEDUP_REMOVED lines=8> */
.L_x_83:
[----:B------:R-:W-:Y:S05]  /*a390*/  BSYNC B1 ;  /* 0x0000000000017941 */ /* 0x000fea0003800000 */
.L_x_82:
        /* <DEDUP_REMOVED lines=8> */
.L_x_85:
[----:B------:R-:W-:Y:S05]  /*a420*/  BSYNC B1 ;  /* 0x0000000000017941 */ /* 0x000fea0003800000 */
.L_x_84:
        /* <DEDUP_REMOVED lines=8> */
.L_x_87:
[----:B------:R-:W-:Y:S05]  /*a4b0*/  BSYNC B1 ;  /* 0x0000000000017941 */ /* 0x000fea0003800000 */
.L_x_86:
        /* <DEDUP_REMOVED lines=8> */
.L_x_89:
[----:B------:R-:W-:Y:S05]  /*a540*/  BSYNC B1 ;  /* 0x0000000000017941 */ /* 0x000fea0003800000 */
.L_x_88:
        /* <DEDUP_REMOVED lines=8> */
.L_x_91:
[----:B------:R-:W-:Y:S05]  /*a5d0*/  BSYNC B1 ;  /* 0x0000000000017941 */ /* 0x000fea0003800000 */
.L_x_90:
        /* <DEDUP_REMOVED lines=8> */
.L_x_93:
[----:B------:R-:W-:Y:S05]  /*a660*/  BSYNC B1 ;  /* 0x0000000000017941 */ /* 0x000fea0003800000 */
.L_x_92:
        /* <DEDUP_REMOVED lines=8> */
.L_x_95:
[----:B------:R-:W-:Y:S05]  /*a6f0*/  BSYNC B1 ;  /* 0x0000000000017941 */ /* 0x000fea0003800000 */
.L_x_94:
        /* <DEDUP_REMOVED lines=8> */
.L_x_97:
[----:B------:R-:W-:Y:S05]  /*a780*/  BSYNC B1 ;  /* 0x0000000000017941 */ /* 0x000fea0003800000 */
.L_x_96:
        /* <DEDUP_REMOVED lines=8> */
.L_x_99:
[----:B------:R-:W-:Y:S05]  /*a810*/  BSYNC B1 ;  /* 0x0000000000017941 */ /* 0x000fea0003800000 */
.L_x_98:
        /* <DEDUP_REMOVED lines=8> */
.L_x_101:
[----:B------:R-:W-:Y:S05]  /*a8a0*/  BSYNC B1 ;  /* 0x0000000000017941 */ /* 0x000fea0003800000 */
.L_x_100:
        /* <DEDUP_REMOVED lines=8> */
.L_x_103:
[----:B------:R-:W-:Y:S05]  /*a930*/  BSYNC B1 ;  /* 0x0000000000017941 */ /* 0x000fea0003800000 */
.L_x_102:
        /* <DEDUP_REMOVED lines=8> */
.L_x_105:
[----:B------:R-:W-:Y:S05]  /*a9c0*/  BSYNC B1 ;  /* 0x0000000000017941 */ /* 0x000fea0003800000 */
.L_x_104:
        /* <DEDUP_REMOVED lines=8> */
.L_x_107:
[----:B------:R-:W-:Y:S05]  /*aa50*/  BSYNC B1 ;  /* 0x0000000000017941 */ /* 0x000fea0003800000 */
.L_x_106:
        /* <DEDUP_REMOVED lines=8> */
.L_x_109:
[----:B------:R-:W-:Y:S05]  /*aae0*/  BSYNC B1 ;  /* 0x0000000000017941 */ /* 0x000fea0003800000 */
.L_x_108:
        /* <DEDUP_REMOVED lines=8> */
.L_x_111:
[----:B------:R-:W-:Y:S05]  /*ab70*/  BSYNC B1 ;  /* 0x0000000000017941 */ /* 0x000fea0003800000 */
.L_x_110:
        /* <DEDUP_REMOVED lines=8> */
.L_x_113:
[----:B------:R-:W-:Y:S05]  /*ac00*/  BSYNC B1 ;  /* 0x0000000000017941 */ /* 0x000fea0003800000 */
.L_x_112:
        /* <DEDUP_REMOVED lines=8> */
.L_x_115:
[----:B------:R-:W-:Y:S05]  /*ac90*/  BSYNC B1 ;  /* 0x0000000000017941 */ /* 0x000fea0003800000 */
.L_x_114:
        /* <DEDUP_REMOVED lines=8> */
.L_x_117:
[----:B------:R-:W-:Y:S05]  /*ad20*/  BSYNC B1 ;  /* 0x0000000000017941 */ /* 0x000fea0003800000 */
.L_x_116:
        /* <DEDUP_REMOVED lines=8> */
.L_x_119:
[----:B------:R-:W-:Y:S05]  /*adb0*/  BSYNC B1 ;  /* 0x0000000000017941 */ /* 0x000fea0003800000 */
.L_x_118:
        /* <DEDUP_REMOVED lines=8> */
.L_x_121:
[----:B------:R-:W-:Y:S05]  /*ae40*/  BSYNC B1 ;  /* 0x0000000000017941 */ /* 0x000fea0003800000 */
.L_x_120:
        /* <DEDUP_REMOVED lines=8> */
.L_x_123:
[----:B------:R-:W-:Y:S05]  /*aed0*/  BSYNC B1 ;  /* 0x0000000000017941 */ /* 0x000fea0003800000 */
.L_x_122:
        /* <DEDUP_REMOVED lines=8> */
.L_x_125:
[----:B------:R-:W-:Y:S05]  /*af60*/  BSYNC B1 ;  /* 0x0000000000017941 */ /* 0x000fea0003800000 */
.L_x_124:
        /* <DEDUP_REMOVED lines=8> */
.L_x_127:
[----:B------:R-:W-:Y:S05]  /*aff0*/  BSYNC B1 ;  /* 0x0000000000017941 */ /* 0x000fea0003800000 */
.L_x_126:
        /* <DEDUP_REMOVED lines=8> */
.L_x_129:
[----:B------:R-:W-:Y:S05]  /*b080*/  BSYNC B1 ;  /* 0x0000000000017941 */ /* 0x000fea0003800000 */
.L_x_128:
        /* <DEDUP_REMOVED lines=8> */
.L_x_131:
[----:B------:R-:W-:Y:S05]  /*b110*/  BSYNC B1 ;  /* 0x0000000000017941 */ /* 0x000fea0003800000 */
.L_x_130:
        /* <DEDUP_REMOVED lines=8> */
.L_x_133:
[----:B------:R-:W-:Y:S05]  /*b1a0*/  BSYNC B1 ;  /* 0x0000000000017941 */ /* 0x000fea0003800000 */
.L_x_132:
        /* <DEDUP_REMOVED lines=8> */
.L_x_135:
[----:B------:R-:W-:Y:S05]  /*b230*/  BSYNC B1 ;  /* 0x0000000000017941 */ /* 0x000fea0003800000 */
.L_x_134:
        /* <DEDUP_REMOVED lines=8> */
.L_x_137:
[----:B------:R-:W-:Y:S05]  /*b2c0*/  BSYNC B1 ;  /* 0x0000000000017941 */ /* 0x000fea0003800000 */
.L_x_136:
        /* <DEDUP_REMOVED lines=8> */
.L_x_139:
[----:B------:R-:W-:Y:S05]  /*b350*/  BSYNC B1 ;  /* 0x0000000000017941 */ /* 0x000fea0003800000 */
.L_x_138:
        /* <DEDUP_REMOVED lines=8> */
.L_x_141:
[----:B------:R-:W-:Y:S05]  /*b3e0*/  BSYNC B1 ;  /* 0x0000000000017941 */ /* 0x000fea0003800000 */
.L_x_140:
        /* <DEDUP_REMOVED lines=8> */
.L_x_143:
[----:B------:R-:W-:Y:S05]  /*b470*/  BSYNC B1 ;  /* 0x0000000000017941 */ /* 0x000fea0003800000 */
.L_x_142:
        /* <DEDUP_REMOVED lines=8> */
.L_x_145:
[----:B------:R-:W-:Y:S05]  /*b500*/  BSYNC B1 ;  /* 0x0000000000017941 */ /* 0x000fea0003800000 */
.L_x_144:
        /* <DEDUP_REMOVED lines=8> */
.L_x_147:
[----:B------:R-:W-:Y:S05]  /*b590*/  BSYNC B1 ;  /* 0x0000000000017941 */ /* 0x000fea0003800000 */
.L_x_146:
        /* <DEDUP_REMOVED lines=8> */
.L_x_149:
[----:B------:R-:W-:Y:S05]  /*b620*/  BSYNC B1 ;  /* 0x0000000000017941 */ /* 0x000fea0003800000 */
.L_x_148:
        /* <DEDUP_REMOVED lines=8> */
.L_x_151:
[----:B------:R-:W-:Y:S05]  /*b6b0*/  BSYNC B1 ;  /* 0x0000000000017941 */ /* 0x000fea0003800000 */
.L_x_150:
        /* <DEDUP_REMOVED lines=8> */
.L_x_153:
[----:B------:R-:W-:Y:S05]  /*b740*/  BSYNC B1 ;  /* 0x0000000000017941 */ /* 0x000fea0003800000 */
.L_x_152:
        /* <DEDUP_REMOVED lines=8> */
.L_x_155:
[----:B------:R-:W-:Y:S05]  /*b7d0*/  BSYNC B1 ;  /* 0x0000000000017941 */ /* 0x000fea0003800000 */
.L_x_154:
        /* <DEDUP_REMOVED lines=8> */
.L_x_157:
[----:B------:R-:W-:Y:S05]  /*b860*/  BSYNC B1 ;  /* 0x0000000000017941 */ /* 0x000fea0003800000 */
.L_x_156:
        /* <DEDUP_REMOVED lines=8> */
.L_x_159:
[----:B------:R-:W-:Y:S05]  /*b8f0*/  BSYNC B1 ;  /* 0x0000000000017941 */ /* 0x000fea0003800000 */
.L_x_158:
        /* <DEDUP_REMOVED lines=8> */
.L_x_161:
[----:B------:R-:W-:Y:S05]  /*b980*/  BSYNC B1 ;  /* 0x0000000000017941 */ /* 0x000fea0003800000 */
.L_x_160:
        /* <DEDUP_REMOVED lines=8> */
.L_x_163:
[----:B------:R-:W-:Y:S05]  /*ba10*/  BSYNC B1 ;  /* 0x0000000000017941 */ /* 0x000fea0003800000 */
.L_x_162:
        /* <DEDUP_REMOVED lines=8> */
.L_x_165:
[----:B------:R-:W-:Y:S05]  /*baa0*/  BSYNC B1 ;  /* 0x0000000000017941 */ /* 0x000fea0003800000 */
.L_x_164:
        /* <DEDUP_REMOVED lines=8> */
.L_x_167:
[----:B------:R-:W-:Y:S05]  /*bb30*/  BSYNC B1 ;  /* 0x0000000000017941 */ /* 0x000fea0003800000 */
.L_x_166:
        /* <DEDUP_REMOVED lines=8> */
.L_x_169:
[----:B------:R-:W-:Y:S05]  /*bbc0*/  BSYNC B1 ;  /* 0x0000000000017941 */ /* 0x000fea0003800000 */
.L_x_168:
        /* <DEDUP_REMOVED lines=8> */
.L_x_171:
[----:B------:R-:W-:Y:S05]  /*bc50*/  BSYNC B1 ;  /* 0x0000000000017941 */ /* 0x000fea0003800000 */
.L_x_170:
        /* <DEDUP_REMOVED lines=8> */
.L_x_173:
[----:B------:R-:W-:Y:S05]  /*bce0*/  BSYNC B1 ;  /* 0x0000000000017941 */ /* 0x000fea0003800000 */
.L_x_172:
        /* <DEDUP_REMOVED lines=8> */
.L_x_175:
[----:B------:R-:W-:Y:S05]  /*bd70*/  BSYNC B1 ;  /* 0x0000000000017941 */ /* 0x000fea0003800000 */
.L_x_174:
        /* <DEDUP_REMOVED lines=8> */
.L_x_177:
[----:B------:R-:W-:Y:S05]  /*be00*/  BSYNC B1 ;  /* 0x0000000000017941 */ /* 0x000fea0003800000 */
.L_x_176:
        /* <DEDUP_REMOVED lines=8> */
.L_x_179:
[----:B------:R-:W-:Y:S05]  /*be90*/  BSYNC B1 ;  /* 0x0000000000017941 */ /* 0x000fea0003800000 */
.L_x_178:
        /* <DEDUP_REMOVED lines=8> */
.L_x_181:
[----:B------:R-:W-:Y:S05]  /*bf20*/  BSYNC B1 ;  /* 0x0000000000017941 */ /* 0x000fea0003800000 */
.L_x_180:
        /* <DEDUP_REMOVED lines=8> */
.L_x_183:
[----:B------:R-:W-:Y:S05]  /*bfb0*/  BSYNC B1 ;  /* 0x0000000000017941 */ /* 0x000fea0003800000 */
.L_x_182:
        /* <DEDUP_REMOVED lines=8> */
.L_x_185:
[----:B------:R-:W-:Y:S05]  /*c040*/  BSYNC B1 ;  /* 0x0000000000017941 */ /* 0x000fea0003800000 */
.L_x_184:
        /* <DEDUP_REMOVED lines=8> */
.L_x_187:
[----:B------:R-:W-:Y:S05]  /*c0d0*/  BSYNC B1 ;  /* 0x0000000000017941 */ /* 0x000fea0003800000 */
.L_x_186:
        /* <DEDUP_REMOVED lines=8> */
.L_x_189:
[----:B------:R-:W-:Y:S05]  /*c160*/  BSYNC B1 ;  /* 0x0000000000017941 */ /* 0x000fea0003800000 */
.L_x_188:
        /* <DEDUP_REMOVED lines=8> */
.L_x_191:
[----:B------:R-:W-:Y:S05]  /*c1f0*/  BSYNC B1 ;  /* 0x0000000000017941 */ /* 0x000fea0003800000 */
.L_x_190:
        /* <DEDUP_REMOVED lines=8> */
.L_x_193:
[----:B------:R-:W-:Y:S05]  /*c280*/  BSYNC B1 ;  /* 0x0000000000017941 */ /* 0x000fea0003800000 */
.L_x_192:
        /* <DEDUP_REMOVED lines=8> */
.L_x_195:
[----:B------:R-:W-:Y:S05]  /*c310*/  BSYNC B1 ;  /* 0x0000000000017941 */ /* 0x000fea0003800000 */
.L_x_194:
        /* <DEDUP_REMOVED lines=8> */
.L_x_197:
[----:B------:R-:W-:Y:S05]  /*c3a0*/  BSYNC B1 ;  /* 0x0000000000017941 */ /* 0x000fea0003800000 */
.L_x_196:
        /* <DEDUP_REMOVED lines=8> */
.L_x_199:
[----:B------:R-:W-:Y:S05]  /*c430*/  BSYNC B1 ;  /* 0x0000000000017941 */ /* 0x000fea0003800000 */
.L_x_198:
        /* <DEDUP_REMOVED lines=8> */
.L_x_201:
[----:B------:R-:W-:Y:S05]  /*c4c0*/  BSYNC B1 ;  /* 0x0000000000017941 */ /* 0x000fea0003800000 */
.L_x_200:
        /* <DEDUP_REMOVED lines=8> */
.L_x_203:
[----:B------:R-:W-:Y:S05]  /*c550*/  BSYNC B1 ;  /* 0x0000000000017941 */ /* 0x000fea0003800000 */
.L_x_202:
        /* <DEDUP_REMOVED lines=8> */
.L_x_205:
[----:B------:R-:W-:Y:S05]  /*c5e0*/  BSYNC B1 ;  /* 0x0000000000017941 */ /* 0x000fea0003800000 */
.L_x_204:
        /* <DEDUP_REMOVED lines=8> */
.L_x_207:
[----:B------:R-:W-:Y:S05]  /*c670*/  BSYNC B1 ;  /* 0x0000000000017941 */ /* 0x000fea0003800000 */
.L_x_206:
        /* <DEDUP_REMOVED lines=8> */
.L_x_209:
[----:B------:R-:W-:Y:S05]  /*c700*/  BSYNC B1 ;  /* 0x0000000000017941 */ /* 0x000fea0003800000 */
.L_x_208:
        /* <DEDUP_REMOVED lines=8> */
.L_x_211:
[----:B------:R-:W-:Y:S05]  /*c790*/  BSYNC B1 ;  /* 0x0000000000017941 */ /* 0x000fea0003800000 */
.L_x_210:
        /* <DEDUP_REMOVED lines=8> */
.L_x_213:
[----:B------:R-:W-:Y:S05]  /*c820*/  BSYNC B1 ;  /* 0x0000000000017941 */ /* 0x000fea0003800000 */
.L_x_212:
        /* <DEDUP_REMOVED lines=8> */
.L_x_215:
[----:B------:R-:W-:Y:S05]  /*c8b0*/  BSYNC B1 ;  /* 0x0000000000017941 */ /* 0x000fea0003800000 */
.L_x_214:
        /* <DEDUP_REMOVED lines=8> */
.L_x_217:
[----:B------:R-:W-:Y:S05]  /*c940*/  BSYNC B1 ;  /* 0x0000000000017941 */ /* 0x000fea0003800000 */
.L_x_216:
        /* <DEDUP_REMOVED lines=8> */
.L_x_219:
[----:B------:R-:W-:Y:S05]  /*c9d0*/  BSYNC B1 ;  /* 0x0000000000017941 */ /* 0x000fea0003800000 */
.L_x_218:
        /* <DEDUP_REMOVED lines=8> */
.L_x_221:
[----:B------:R-:W-:Y:S05]  /*ca60*/  BSYNC B1 ;  /* 0x0000000000017941 */ /* 0x000fea0003800000 */
.L_x_220:
        /* <DEDUP_REMOVED lines=8> */
.L_x_223:
[----:B------:R-:W-:Y:S05]  /*caf0*/  BSYNC B1 ;  /* 0x0000000000017941 */ /* 0x000fea0003800000 */
.L_x_222:
        /* <DEDUP_REMOVED lines=8> */
.L_x_225:
[----:B------:R-:W-:Y:S05]  /*cb80*/  BSYNC B1 ;  /* 0x0000000000017941 */ /* 0x000fea0003800000 */
.L_x_224:
        /* <DEDUP_REMOVED lines=8> */
.L_x_227:
[----:B------:R-:W-:Y:S05]  /*cc10*/  BSYNC B1 ;  /* 0x0000000000017941 */ /* 0x000fea0003800000 */
.L_x_226:
        /* <DEDUP_REMOVED lines=8> */
.L_x_229:
[----:B------:R-:W-:Y:S05]  /*cca0*/  BSYNC B1 ;  /* 0x0000000000017941 */ /* 0x000fea0003800000 */
.L_x_228:
        /* <DEDUP_REMOVED lines=8> */
.L_x_231:
[----:B------:R-:W-:Y:S05]  /*cd30*/  BSYNC B1 ;  /* 0x0000000000017941 */ /* 0x000fea0003800000 */
.L_x_230:
        /* <DEDUP_REMOVED lines=8> */
.L_x_233:
[----:B------:R-:W-:Y:S05]  /*cdc0*/  BSYNC B1 ;  /* 0x0000000000017941 */ /* 0x000fea0003800000 */
.L_x_232:
        /* <DEDUP_REMOVED lines=8> */
.L_x_235:
[----:B------:R-:W-:Y:S05]  /*ce50*/  BSYNC B1 ;  /* 0x0000000000017941 */ /* 0x000fea0003800000 */
.L_x_234:
        /* <DEDUP_REMOVED lines=8> */
.L_x_237:
[----:B------:R-:W-:Y:S05]  /*cee0*/  BSYNC B1 ;  /* 0x0000000000017941 */ /* 0x000fea0003800000 */
.L_x_236:
        /* <DEDUP_REMOVED lines=8> */
.L_x_239:
[----:B------:R-:W-:Y:S05]  /*cf70*/  BSYNC B1 ;  /* 0x0000000000017941 */ /* 0x000fea0003800000 */
.L_x_238:
        /* <DEDUP_REMOVED lines=8> */
.L_x_241:
[----:B------:R-:W-:Y:S05]  /*d000*/  BSYNC B1 ;  /* 0x0000000000017941 */ /* 0x000fea0003800000 */
.L_x_240:
        /* <DEDUP_REMOVED lines=8> */
.L_x_243:
[----:B------:R-:W-:Y:S05]  /*d090*/  BSYNC B1 ;  /* 0x0000000000017941 */ /* 0x000fea0003800000 */
.L_x_242:
        /* <DEDUP_REMOVED lines=8> */
.L_x_245:
[----:B------:R-:W-:Y:S05]  /*d120*/  BSYNC B1 ;  /* 0x0000000000017941 */ /* 0x000fea0003800000 */
.L_x_244:
        /* <DEDUP_REMOVED lines=8> */
.L_x_247:
[----:B------:R-:W-:Y:S05]  /*d1b0*/  BSYNC B1 ;  /* 0x0000000000017941 */ /* 0x000fea0003800000 */
.L_x_246:
        /* <DEDUP_REMOVED lines=8> */
.L_x_249:
[----:B------:R-:W-:Y:S05]  /*d240*/  BSYNC B1 ;  /* 0x0000000000017941 */ /* 0x000fea0003800000 */
.L_x_248:
        /* <DEDUP_REMOVED lines=8> */
.L_x_251:
[----:B------:R-:W-:Y:S05]  /*d2d0*/  BSYNC B1 ;  /* 0x0000000000017941 */ /* 0x000fea0003800000 */
.L_x_250:
        /* <DEDUP_REMOVED lines=8> */
.L_x_253:
[----:B------:R-:W-:Y:S05]  /*d360*/  BSYNC B1 ;  /* 0x0000000000017941 */ /* 0x000fea0003800000 */
.L_x_252:
        /* <DEDUP_REMOVED lines=8> */
.L_x_255:
[----:B------:R-:W-:Y:S05]  /*d3f0*/  BSYNC B1 ;  /* 0x0000000000017941 */ /* 0x000fea0003800000 */
.L_x_254:
        /* <DEDUP_REMOVED lines=8> */
.L_x_257:
[----:B------:R-:W-:Y:S05]  /*d480*/  BSYNC B1 ;  /* 0x0000000000017941 */ /* 0x000fea0003800000 */
.L_x_256:
        /* <DEDUP_REMOVED lines=8> */
.L_x_259:
[----:B------:R-:W-:Y:S05]  /*d510*/  BSYNC B1 ;  /* 0x0000000000017941 */ /* 0x000fea0003800000 */
.L_x_258:
        /* <DEDUP_REMOVED lines=8> */
.L_x_261:
[----:B------:R-:W-:Y:S05]  /*d5a0*/  BSYNC B1 ;  /* 0x0000000000017941 */ /* 0x000fea0003800000 */
.L_x_260:
        /* <DEDUP_REMOVED lines=8> */
.L_x_263:
[----:B------:R-:W-:Y:S05]  /*d630*/  BSYNC B1 ;  /* 0x0000000000017941 */ /* 0x000fea0003800000 */
.L_x_262:
        /* <DEDUP_REMOVED lines=8> */
.L_x_265:
[----:B------:R-:W-:Y:S05]  /*d6c0*/  BSYNC B1 ;  /* 0x0000000000017941 */ /* 0x000fea0003800000 */
.L_x_264:
        /* <DEDUP_REMOVED lines=8> */
.L_x_267:
[----:B------:R-:W-:Y:S05]  /*d750*/  BSYNC B1 ;  /* 0x0000000000017941 */ /* 0x000fea0003800000 */
.L_x_266:
        /* <DEDUP_REMOVED lines=8> */
.L_x_269:
[----:B------:R-:W-:Y:S05]  /*d7e0*/  BSYNC B1 ;  /* 0x0000000000017941 */ /* 0x000fea0003800000 */
.L_x_268:
        /* <DEDUP_REMOVED lines=8> */
.L_x_271:
[----:B------:R-:W-:Y:S05]  /*d870*/  BSYNC B1 ;  /* 0x0000000000017941 */ /* 0x000fea0003800000 */
.L_x_270:
        /* <DEDUP_REMOVED lines=8> */
.L_x_273:
[----:B------:R-:W-:Y:S05]  /*d900*/  BSYNC B1 ;  /* 0x0000000000017941 */ /* 0x000fea0003800000 */
.L_x_272:
        /* <DEDUP_REMOVED lines=8> */
.L_x_275:
[----:B------:R-:W-:Y:S05]  /*d990*/  BSYNC B1 ;  /* 0x0000000000017941 */ /* 0x000fea0003800000 */
.L_x_274:
[----:B------:R-:W3:Y:S01]  /*d9a0*/  LDL.LU R162, [R1+0x1f0] ;  /* 0x0001f00001a27983 */ /* 0x000ee20000300800 */
[----:B-1---5:R-:W-:Y:S01]  /*d9b0*/  FMUL R159, R23, R16 ;  /* 0x00000010179f7220 */ /* 0x022fe20000400000 */
[----:B------:R-:W-:Y:S01]  /*d9c0*/  ISETP.GT.AND P3, PT, R0, 0xf9, P3 ;  /* 0x000000f90000780c */ /* 0x000fe20001f64270 */
[----:B------:R-:W-:Y:S01]  /*d9d0*/  BSSY B1, `(.L_x_276) ;  /* 0x0000006000017945 */ /* 0x000fe20003800000 */
[----:B------:R-:W-:Y:S01]  /*d9e0*/  IADD3 R161, P0, R3, 0x80, RZ ;  /* 0x0000008003a17810 */ /* 0x000fe20007f1e0ff */
[----:B---3--:R-:W-:-:S05]  /*d9f0*/  FFMA R159, R162, R2, R159 ;  /* 0x00000002a29f7223 */ /* 0x008fca000000009f */
[----:B------:R1:W-:Y:S05]  /*da00*/  @P4 STG.E desc[UR36][R4.64+0x3e0], R159 ;  /* 0x0003e09f04004986 */ /* 0x0003ea000c101924 */
[----:B------:R-:W-:Y:S05]  /*da10*/  @!P3 BRA `(.L_x_277) ;  /* 0x000000000004b947 */ /* 0x000fea0003800000 */
[----:B------:R3:W5:Y:S02]  /*da20*/  LDG.E.LTC128B R23, desc[UR36][R10.64+0x3e4] ;  /* 0x0003e4240a177981 */ /* 0x000764000c1e1920 */
.L_x_277:
[----:B------:R-:W-:Y:S05]  /*da30*/  BSYNC B1 ;  /* 0x0000000000017941 */ /* 0x000fea0003800000 */
.L_x_276:
[----:B0-234-:R-:W2:Y:S01]  /*da40*/  LDL.LU R10, [R1+0x1f4] ;  /* 0x0001f400010a7983 */ /* 0x01dea20000300800 */
[----:B-----5:R-:W-:Y:S01]  /*da50*/  FMUL R3, R23, R16 ;  /* 0x0000001017037220 */ /* 0x020fe20000400000 */
[----:B------:R-:W-:Y:S01]  /*da60*/  ISETP.GT.AND P2, PT, R0, 0xf8, P1 ;  /* 0x000000f80000780c */ /* 0x000fe20000f44270 */
[----:B------:R-:W-:Y:S01]  /*da70*/  BSSY B1, `(.L_x_278) ;  /* 0x0000007000017945 */ /* 0x000fe20003800000 */
[----:B------:R-:W-:Y:S01]  /*da80*/  IADD3.X R11, RZ, UR7, RZ, P0, !PT ;  /* 0x00000007ff0b7c10 */ /* 0x000fe200087fe4ff */
[----:B--2---:R-:W-:-:S04]  /*da90*/  FFMA R3, R10, R2, R3 ;  /* 0x000000020a037223 */ /* 0x004fc80000000003 */
[----:B------:R-:W-:Y:S01]  /*daa0*/  IMAD R10, R11, R14, RZ ;  /* 0x0000000e0b0a7224 */ /* 0x000fe200078e02ff */
[----:B------:R0:W-:Y:S05]  /*dab0*/  @P3 STG.E desc[UR36][R4.64+0x3e4], R3 ;  /* 0x0003e40304003986 */ /* 0x0001ea000c101924 */
[----:B------:R-:W-:Y:S05]  /*dac0*/  @!P2 BRA `(.L_x_279) ;  /* 0x000000000004a947 */ /* 0x000fea0003800000 */
[----:B------:R2:W5:Y:S02]  /*dad0*/  LDG.E.LTC128B R23, desc[UR36][R8.64+0x3e0] ;  /* 0x0003e02408177981 */ /* 0x000564000c1e1920 */
.L_x_279:
[----:B------:R-:W-:Y:S05]  /*dae0*/  BSYNC B1 ;  /* 0x0000000000017941 */ /* 0x000fea0003800000 */
.L_x_278:
[----:B------:R-:W3:Y:S01]  /*daf0*/  LDL.LU R11, [R1+0x1f8] ;  /* 0x0001f800010b7983 */ /* 0x000ee20000300800 */
[----:B0----5:R-:W-:Y:S01]  /*db00*/  FMUL R3, R23, R16 ;  /* 0x0000001017037220 */ /* 0x021fe20000400000 */
[C---:B------:R-:W-:Y:S01]  /*db10*/  ISETP.GT.AND P1, PT, R0.reuse, 0xf9, P1 ;  /* 0x000000f90000780c */ /* 0x040fe20000f24270 */
[----:B------:R-:W-:Y:S01]  /*db20*/  IMAD R163, R161, R15, R10 ;  /* 0x0000000fa1a37224 */ /* 0x000fe200078e020a */
[----:B------:R-:W-:Y:S01]  /*db30*/  ISETP.GT.AND P0, PT, R17, 0x80, PT ;  /* 0x000000801100780c */ /* 0x000fe20003f04270 */
[----:B------:R-:W-:Y:S03]  /*db40*/  BSSY B1, `(.L_x_280) ;  /* 0x0000008000017945 */ /* 0x000fe60003800000 */
[----:B------:R-:W-:Y:S01]  /*db50*/  ISETP.GT.AND P3, PT, R0, RZ, P0 ;  /* 0x000000ff0000720c */ /* 0x000fe20000764270 */
[----:B---3--:R-:W-:Y:S01]  /*db60*/  FFMA R3, R11, R2, R3 ;  /* 0x000000020b037223 */ /* 0x008fe20000000003 */
[----:B------:R-:W-:-:S04]  /*db70*/  IMAD.WIDE.U32 R10, R161, R14, R20 ;  /* 0x0000000ea10a7225 */ /* 0x000fc800078e0014 */
[----:B------:R0:W-:Y:S01]  /*db80*/  @P2 STG.E desc[UR36][R6.64+0x3e0], R3 ;  /* 0x0003e00306002986 */ /* 0x0001e2000c101924 */
[----:B------:R-:W-:Y:S01]  /*db90*/  IMAD.IADD R15, R11, 0x1, R163 ;  /* 0x000000010b0f7824 */ /* 0x000fe200078e02a3 */
[----:B------:R-:W-:Y:S06]  /*dba0*/  @!P1 BRA `(.L_x_281) ;  /* 0x0000000000049947 */ /* 0x000fec0003800000 */
[----:B------:R3:W5:Y:S02]  /*dbb0*/  LDG.E.LTC128B R23, desc[UR36][R8.64+0x3e4] ;  /* 0x0003e42408177981 */ /* 0x000764000c1e1920 */
.L_x_281:
[----:B------:R-:W-:Y:S05]  /*dbc0*/  BSYNC B1 ;  /* 0x0000000000017941 */ /* 0x000fea0003800000 */
.L_x_280:
[----:B-1----:R-:W4:Y:S01]  /*dbd0*/  LDL.LU R159, [R1+0x1fc] ;  /* 0x0001fc00019f7983 */ /* 0x002f220000300800 */
[----:B0----5:R-:W-:Y:S01]  /*dbe0*/  FMUL R3, R23, R16 ;  /* 0x0000001017037220 */ /* 0x021fe20000400000 */
[----:B--23--:R-:W-:-:S04]  /*dbf0*/  LEA R8, P2, R10, R12, 0x2 ;  /* 0x0000000c0a087211 */ /* 0x00cfc800078410ff */
[----:B------:R-:W-:Y:S01]  /*dc00*/  LEA.HI.X R9, R10, R13, R15, 0x2, P2 ;  /* 0x0000000d0a097211 */ /* 0x000fe200010f140f */
[----:B----4-:R-:W-:Y:S01]  /*dc10*/  FFMA R3, R159, R2, R3 ;  /* 0x000000029f037223 */ /* 0x010fe20000000003 */
[----:B------:R-:W-:-:S04]  /*dc20*/  MOV R159, R23 ;  /* 0x00000017009f7202 */ /* 0x000fc80000000f00 */
[----:B------:R0:W-:Y:S04]  /*dc30*/  @P1 STG.E desc[UR36][R6.64+0x3e4], R3 ;  /* 0x0003e40306001986 */ /* 0x0001e8000c101924 */
[----:B------:R1:W2:Y:S01]  /*dc40*/  @P3 LDG.E.LTC128B R159, desc[UR36][R8.64] ;  /* 0x00000024089f3981 */ /* 0x0002a2000c1e1920 */
[CC--:B------:R-:W-:Y:S01]  /*dc50*/  IMAD.WIDE.U32 R10, R161.reuse, R14.reuse, R18 ;  /* 0x0000000ea10a7225 */ /* 0x0c0fe200078e0012 */
[----:B------:R-:W-:Y:S01]  /*dc60*/  ISETP.GT.AND P2, PT, R0, 0x1, P0 ;  /* 0x000000010000780c */ /* 0x000fe20000744270 */
[----:B------:R-:W-:Y:S02]  /*dc70*/  BSSY B1, `(.L_x_282) ;  /* 0x0000016000017945 */ /* 0x000fe40003800000 */
[----:B------:R-:W-:Y:S01]  /*dc80*/  IMAD.WIDE.U32 R14, R161, R14, R154 ;  /* 0x0000000ea10e7225 */ /* 0x000fe200078e009a */
[----:B------:R-:W-:-:S02]  /*dc90*/  MOV R155, UR8 ;  /* 0x00000008009b7c02 */ /* 0x000fc40008000f00 */
[----:B------:R-:W-:Y:S01]  /*dca0*/  MOV R154, UR9 ;  /* 0x00000009009a7c02 */ /* 0x000fe20008000f00 */
[----:B------:R-:W-:Y:S01]  /*dcb0*/  IMAD.U32 R161, RZ, RZ, UR8 ;  /* 0x00000008ffa17e24 */ /* 0x000fe2000f8e00ff */
[----:B------:R-:W-:Y:S01]  /*dcc0*/  IADD3 R15, R163, R15, RZ ;  /* 0x0000000fa30f7210 */ /* 0x000fe20007ffe0ff */
[----:B------:R-:W-:Y:S02]  /*dcd0*/  IMAD.SHL.U32 R155, R155, 0x200, RZ ;  /* 0x000002009b9b7824 */ /* 0x000fe400078e00ff */
[----:B------:R-:W-:Y:S01]  /*dce0*/  IMAD.IADD R11, R163, 0x1, R11 ;  /* 0x00000001a30b7824 */ /* 0x000fe200078e020b */
[----:B------:R-:W-:Y:S02]  /*dcf0*/  SHF.L.U64.HI R161, R161, 0x9, R154 ;  /* 0x00000009a1a17819 */ /* 0x000fe4000001029a */
[----:B-1----:R-:W-:Y:S01]  /*dd00*/  IADD3 R8, P1, R155, R4, RZ ;  /* 0x000000049b087210 */ /* 0x002fe20007f3e0ff */
[----:B------:R-:W-:Y:S01]  /*dd10*/  IMAD.WIDE.U32 R10, R22, UR43, R10 ;  /* 0x0000002b160a7c25 */ /* 0x000fe2000f8e000a */
[----:B------:R-:W-:-:S02]  /*dd20*/  IADD3 R154, P4, R152, R14, RZ ;  /* 0x0000000e989a7210 */ /* 0x000fc40007f9e0ff */
[----:B------:R-:W-:Y:S01]  /*dd30*/  IADD3 R152, P6, R18, R14, RZ ;  /* 0x0000000e12987210 */ /* 0x000fe20007fde0ff */
[----:B------:R-:W-:Y:S01]  /*dd40*/  IMAD.X R9, R161, 0x1, R5, P1 ;  /* 0x00000001a1097824 */ /* 0x000fe200008e0605 */
[----:B0-----:R-:W-:Y:S02]  /*dd50*/  IADD3 R7, R157, R11, RZ ;  /* 0x0000000b9d077210 */ /* 0x001fe40007ffe0ff */
[----:B------:R-:W-:-:S04]  /*dd60*/  LEA R6, P5, R10, R12, 0x2 ;  /* 0x0000000c0a067211 */ /* 0x000fc800078a10ff */
[----:B------:R-:W-:Y:S01]  /*dd70*/  LEA.HI.X R7, R10, R13, R7, 0x2, P5 ;  /* 0x0000000d0a077211 */ /* 0x000fe200028f1407 */
[----:B--2---:R-:W-:-:S04]  /*dd80*/  FMUL R3, R159, R16 ;  /* 0x000000109f037220 */ /* 0x004fc80000400000 */
[----:B------:R-:W-:-:S05]  /*dd90*/  FFMA R3, R24, R2, R3 ;  /* 0x0000000218037223 */ /* 0x000fca0000000003 */
[----:B------:R0:W-:Y:S01]  /*dda0*/  @P3 STG.E desc[UR36][R8.64], R3 ;  /* 0x0000000308003986 */ /* 0x0001e2000c101924 */
[----:B------:R-:W-:Y:S05]  /*ddb0*/  @!P2 BRA `(.L_x_283) ;  /* 0x000000000004a947 */ /* 0x000fea0003800000 */
[----:B------:R1:W5:Y:S02]  /*ddc0*/  LDG.E.LTC128B R159, desc[UR36][R6.64+0x4] ;  /* 0x00000424069f7981 */ /* 0x000364000c1e1920 */
.L_x_283:
[----:B------:R-:W-:Y:S05]  /*ddd0*/  BSYNC B1 ;  /* 0x0000000000017941 */ /* 0x000fea0003800000 */
.L_x_282:
[----:B-----5:R-:W-:Y:S01]  /*dde0*/  FMUL R10, R159, R16 ;  /* 0x000000109f0a7220 */ /* 0x020fe20000400000 */
[----:B------:R-:W-:Y:S01]  /*ddf0*/  ISETP.GT.AND P1, PT, R17, 0x88, PT ;  /* 0x000000881100780c */ /* 0x000fe20003f24270 */
[----:B------:R-:W-:Y:S01]  /*de00*/  IMAD.X R20, R15, 0x1, R21, P4 ;  /* 0x000000010f147824 */ /* 0x000fe200020e0615 */
[----:B------:R-:W-:Y:S01]  /*de10*/  IADD3.X R153, R19, R15, RZ, P6, !PT ;  /* 0x0000000f13997210 */ /* 0x000fe200037fe4ff */
[----:B------:R-:W-:Y:S01]  /*de20*/  FFMA R25, R25, R2, R10 ;  /* 0x0000000219197223 */ /* 0x000fe2000000000a */
[----:B------:R-:W-:Y:S01]  /*de30*/  ISETP.GT.AND P4, PT, R0, RZ, P1 ;  /* 0x000000ff0000720c */ /* 0x000fe20000f84270 */
[----:B------:R-:W-:Y:S01]  /*de40*/  BSSY B1, `(.L_x_284) ;  /* 0x0000009000017945 */ /* 0x000fe20003800000 */
[----:B------:R-:W-:Y:S01]  /*de50*/  LEA R10, P5, R154, R12, 0x2 ;  /* 0x0000000c9a0a7211 */ /* 0x000fe200078a10ff */
[----:B------:R-:W-:Y:S01]  /*de60*/  IMAD.WIDE.U32 R22, R22, UR43, R152 ;  /* 0x0000002b16167c25 */ /* 0x000fe2000f8e0098 */
[----:B------:R2:W-:Y:S01]  /*de70*/  @P2 STG.E desc[UR36][R8.64+0x4], R25 ;  /* 0x0000041908002986 */ /* 0x0005e2000c101924 */
[----:B------:R-:W-:-:S02]  /*de80*/  IADD3 R14, P3, R8, R158, RZ ;  /* 0x0000009e080e7210 */ /* 0x000fc40007f7e0ff */
[----:B------:R-:W-:Y:S01]  /*de90*/  LEA.HI.X R11, R154, R13, R20, 0x2, P5 ;  /* 0x0000000d9a0b7211 */ /* 0x000fe200028f1414 */
[----:B------:R-:W-:-:S05]  /*dea0*/  IMAD.IADD R157, R157, 0x1, R23 ;  /* 0x000000019d9d7824 */ /* 0x000fca00078e0217 */
[----:B------:R-:W-:Y:S05]  /*deb0*/  @!P4 BRA `(.L_x_285) ;  /* 0x000000000004c947 */ /* 0x000fea0003800000 */
[----:B------:R3:W5:Y:S02]  /*dec0*/  LDG.E.LTC128B R159, desc[UR36][R10.64] ;  /* 0x000000240a9f7981 */ /* 0x000764000c1e1920 */
.L_x_285:
[----:B------:R-:W-:Y:S05]  /*ded0*/  BSYNC B1 ;  /* 0x0000000000017941 */ /* 0x000fea0003800000 */
.L_x_284:
[----:B0----5:R-:W-:Y:S01]  /*dee0*/  FMUL R3, R159, R16 ;  /* 0x000000109f037220 */ /* 0x021fe20000400000 */
[----:B------:R-:W-:Y:S01]  /*def0*/  IADD3.X R15, R9, R156, RZ, P3, !PT ;  /* 0x0000009c090f7210 */ /* 0x000fe20001ffe4ff */
[----:B------:R-:W-:Y:S01]  /*df00*/  BSSY B1, `(.L_x_286) ;  /* 0x0000008000017945 */ /* 0x000fe20003800000 */
[----:B------:R-:W-:Y:S01]  /*df10*/  ISETP.GT.AND P5, PT, R0, 0x1, P1 ;  /* 0x000000010000780c */ /* 0x000fe20000fa4270 */
[----:B------:R-:W-:Y:S01]  /*df20*/  FFMA R3, R26, R2, R3 ;  /* 0x000000021a037223 */ /* 0x000fe20000000003 */
[----:B------:R-:W-:-:S04]  /*df30*/  LEA R12, P2, R22, R12, 0x2 ;  /* 0x0000000c160c7211 */ /* 0x000fc800078410ff */
[----:B------:R0:W-:Y:S01]  /*df40*/  @P4 STG.E desc[UR36][R14.64], R3 ;  /* 0x000000030e004986 */ /* 0x0001e2000c101924 */
[----:B------:R-:W-:-:S06]  /*df50*/  LEA.HI.X R13, R22, R13, R157, 0x2, P2 ;  /* 0x0000000d160d7211 */ /* 0x000fcc00010f149d */
[----:B------:R-:W-:Y:S05]  /*df60*/  @!P5 BRA `(.L_x_287) ;  /* 0x000000000004d947 */ /* 0x000fea0003800000 */
[----:B------:R4:W5:Y:S02]  /*df70*/  LDG.E.LTC128B R159, desc[UR36][R12.64+0x4] ;  /* 0x000004240c9f7981 */ /* 0x000964000c1e1920 */
.L_x_287:
[----:B------:R-:W-:Y:S05]  /*df80*/  BSYNC B1 ;  /* 0x0000000000017941 */ /* 0x000fea0003800000 */
.L_x_286:
[----:B---3-5:R-:W-:Y:S01]  /*df90*/  FMUL R10, R159, R16 ;  /* 0x000000109f0a7220 */ /* 0x028fe20000400000 */
[----:B------:R-:W-:Y:S01]  /*dfa0*/  ISETP.GT.AND P2, PT, R0, 0x8, P0 ;  /* 0x000000080000780c */ /* 0x000fe20000744270 */
[----:B------:R-:W-:Y:S02]  /*dfb0*/  BSSY B1, `(.L_x_288) ;  /* 0x0000005000017945 */ /* 0x000fe40003800000 */
[----:B------:R-:W-:-:S05]  /*dfc0*/  FFMA R27, R27, R2, R10 ;  /* 0x000000021b1b7223 */ /* 0x000fca000000000a */
[----:B------:R3:W-:Y:S05]  /*dfd0*/  @P5 STG.E desc[UR36][R14.64+0x4], R27 ;  /* 0x0000041b0e005986 */ /* 0x0007ea000c101924 */
[----:B------:R-:W-:Y:S05]  /*dfe0*/  @!P2 BRA `(.L_x_289) ;  /* 0x000000000004a947 */ /* 0x000fea0003800000 */
[----:B------:R0:W5:Y:S02]  /*dff0*/  LDG.E.LTC128B R159, desc[UR36][R6.64+0x20] ;  /* 0x00002024069f7981 */ /* 0x000164000c1e1920 */
.L_x_289:
[----:B------:R-:W-:Y:S05]  /*e000*/  BSYNC B1 ;  /* 0x0000000000017941 */ /* 0x000fea0003800000 */
.L_x_288:
[----:B0----5:R-:W-:Y:S01]  /*e010*/  FMUL R3, R159, R16 ;  /* 0x000000109f037220 */ /* 0x021fe20000400000 */
[----:B------:R-:W-:Y:S01]  /*e020*/  ISETP.GT.AND P4, PT, R0, 0x9, P0 ;  /* 0x000000090000780c */ /* 0x000fe20000784270 */
[----:B------:R-:W-:Y:S02]  /*e030*/  BSSY B1, `(.L_x_290) ;  /* 0x0000005000017945 */ /* 0x000fe40003800000 */
[----:B------:R-:W-:-:S05]  /*e040*/  FFMA R3, R28, R2, R3 ;  /* 0x000000021c037223 */ /* 0x000fca0000000003 */
[----:B------:R0:W-:Y:S05]  /*e050*/  @P2 STG.E desc[UR36][R8.64+0x20], R3 ;  /* 0x0000200308002986 */ /* 0x0001ea000c101924 */
[----:B------:R-:W-:Y:S05]  /*e060*/  @!P4 BRA `(.L_x_291) ;  /* 0x000000000004c947 */ /* 0x000fea0003800000 */
[----:B------:R0:W5:Y:S02]  /*e070*/  LDG.E.LTC128B R159, desc[UR36][R6.64+0x24] ;  /* 0x00002424069f7981 */ /* 0x000164000c1e1920 */
.L_x_291:
[----:B------:R-:W-:Y:S05]  /*e080*/  BSYNC B1 ;  /* 0x0000000000017941 */ /* 0x000fea0003800000 */
.L_x_290:
[----:B---3-5:R-:W-:Y:S01]  /*e090*/  FMUL R14, R159, R16 ;  /* 0x000000109f0e7220 */ /* 0x028fe20000400000 */
[----:B------:R-:W-:Y:S01]  /*e0a0*/  ISETP.GT.AND P2, PT, R0, 0x8, P1 ;  /* 0x000000080000780c */ /* 0x000fe20000f44270 */
[----:B------:R-:W-:Y:S01]  /*e0b0*/  BSSY B1, `(.L_x_292) ;  /* 0x0000006000017945 */ /* 0x000fe20003800000 */
[----:B------:R-:W-:Y:S01]  /*e0c0*/  IADD3 R10, P3, R158, R8, RZ ;  /* 0x000000089e0a7210 */ /* 0x000fe20007f7e0ff */
[----:B------:R-:W-:-:S05]  /*e0d0*/  FFMA R29, R29, R2, R14 ;  /* 0x000000021d1d7223 */ /* 0x000fca000000000e */
[----:B------:R3:W-:Y:S05]  /*e0e0*/  @P4 STG.E desc[UR36][R8.64+0x24], R29 ;  /* 0x0000241d08004986 */ /* 0x0007ea000c101924 */
[----:B------:R-:W-:Y:S05]  /*e0f0*/  @!P2 BRA `(.L_x_293) ;  /* 0x000000000004a947 */ /* 0x000fea0003800000 */
[----:B------:R0:W5:Y:S02]  /*e100*/  LDG.E.LTC128B R159, desc[UR36][R12.64+0x20] ;  /* 0x000020240c9f7981 */ /* 0x000164000c1e1920 */
.L_x_293:
[----:B------:R-:W-:Y:S05]  /*e110*/  BSYNC B1 ;  /* 0x0000000000017941 */ /* 0x000fea0003800000 */
.L_x_292:
[----:B0----5:R-:W-:Y:S01]  /*e120*/  FMUL R3, R159, R16 ;  /* 0x000000109f037220 */ /* 0x021fe20000400000 */
[----:B------:R-:W-:Y:S01]  /*e130*/  IMAD.X R11, R156, 0x1, R9, P3 ;  /* 0x000000019c0b7824 */ /* 0x000fe200018e0609 */
[----:B------:R-:W-:Y:S01]  /*e140*/  ISETP.GT.AND P4, PT, R0, 0x9, P1 ;  /* 0x000000090000780c */ /* 0x000fe20000f84270 */
[----:B------:R-:W-:Y:S01]  /*e150*/  BSSY B1, `(.L_x_294) ;  /* 0x0000007000017945 */ /* 0x000fe20003800000 */
[----:B------:R-:W-:Y:S01]  /*e160*/  FFMA R15, R30, R2, R3 ;  /* 0x000000021e0f7223 */ /* 0x000fe20000000003 */
[----:B------:R-:W-:Y:S02]  /*e170*/  IADD3 R158, P6, P5, R158, R4, R155 ;  /* 0x000000049e9e7210 */ /* 0x000fe40007dde09b */
[----:B------:R-:W-:Y:S02]  /*e180*/  MOV R3, R159 ;  /* 0x0000009f00037202 */ /* 0x000fe40000000f00 */
[----:B------:R0:W-:Y:S06]  /*e190*/  @P2 STG.E desc[UR36][R10.64+0x20], R15 ;  /* 0x0000200f0a002986 */ /* 0x0001ec000c101924 */
[----:B------:R-:W-:Y:S05]  /*e1a0*/  @!P4 BRA `(.L_x_295) ;  /* 0x000000000004c947 */ /* 0x000fea0003800000 */
[----:B------:R0:W5:Y:S02]  /*e1b0*/  LDG.E.LTC128B R3, desc[UR36][R12.64+0x24] ;  /* 0x000024240c037981 */ /* 0x000164000c1e1920 */
.L_x_295:
[----:B------:R-:W-:Y:S05]  /*e1c0*/  BSYNC B1 ;  /* 0x0000000000017941 */ /* 0x000fea0003800000 */
.L_x_294:
[----:B-----5:R-:W-:Y:S01]  /*e1d0*/  FMUL R4, R3, R16 ;  /* 0x0000001003047220 */ /* 0x020fe20000400000 */
[----:B------:R-:W-:Y:S01]  /*e1e0*/  IADD3.X R159, R156, R5, R161, P6, P5 ;  /* 0x000000059c9f7210 */ /* 0x000fe200037ea4a1 */
[----:B------:R-:W-:Y:S01]  /*e1f0*/  BSSY B1, `(.L_x_296) ;  /* 0x0000006000017945 */ /* 0x000fe20003800000 */
[----:B------:R-:W-:Y:S01]  /*e200*/  ISETP.GT.AND P2, PT, R0, 0x10, P0 ;  /* 0x000000100000780c */ /* 0x000fe20000744270 */
[----:B------:R-:W-:-:S05]  /*e210*/  FFMA R31, R31, R2, R4 ;  /* 0x000000021f1f7223 */ /* 0x000fca0000000004 */
[----:B------:R0:W-:Y:S07]  /*e220*/  @P4 STG.E desc[UR36][R158.64+0x24], R31 ;  /* 0x0000241f9e004986 */ /* 0x0001ee000c101924 */
[----:B------:R-:W-:Y:S05]  /*e230*/  @!P2 BRA `(.L_x_297) ;  /* 0x000000000004a947 */ /* 0x000fea0003800000 */
[----:B------:R0:W5:Y:S02]  /*e240*/  LDG.E.LTC128B R3, desc[UR36][R6.64+0x40] ;  /* 0x0000402406037981 */ /* 0x000164000c1e1920 */
.L_x_297:
[----:B------:R-:W-:Y:S05]  /*e250*/  BSYNC B1 ;  /* 0x0000000000017941 */ /* 0x000fea0003800000 */
.L_x_296:
[----:B-----5:R-:W-:Y:S01]  /*e260*/  FMUL R5, R3, R16 ;  /* 0x0000001003057220 */ /* 0x020fe20000400000 */
[----:B------:R-:W-:Y:S01]  /*e270*/  ISETP.GT.AND P3, PT, R0, 0x11, P0 ;  /* 0x000000110000780c */ /* 0x000fe20000764270 */
[----:B------:R-:W-:Y:S02]  /*e280*/  BSSY B1, `(.L_x_298) ;  /* 0x0000005000017945 */ /* 0x000fe40003800000 */
[----:B------:R-:W-:-:S05]  /*e290*/  FFMA R5, R32, R2, R5 ;  /* 0x0000000220057223 */ /* 0x000fca0000000005 */
[----:B------:R0:W-:Y:S05]  /*e2a0*/  @P2 STG.E desc[UR36][R8.64+0x40], R5 ;  /* 0x0000400508002986 */ /* 0x0001ea000c101924 */
[----:B------:R-:W-:Y:S05]  /*e2b0*/  @!P3 BRA `(.L_x_299) ;  /* 0x000000000004b947 */ /* 0x000fea0003800000 */
[----:B------:R0:W5:Y:S02]  /*e2c0*/  LDG.E.LTC128B R3, desc[UR36][R6.64+0x44] ;  /* 0x0000442406037981 */ /* 0x000164000c1e1920 */
.L_x_299:
[----:B------:R-:W-:Y:S05]  /*e2d0*/  BSYNC B1 ;  /* 0x0000000000017941 */ /* 0x000fea0003800000 */
.L_x_298:
[----:B-----5:R-:W-:Y:S01]  /*e2e0*/  FMUL R4, R3, R16 ;  /* 0x0000001003047220 */ /* 0x020fe20000400000 */
[----:B------:R-:W-:Y:S01]  /*e2f0*/  ISETP.GT.AND P2, PT, R0, 0x10, P1 ;  /* 0x000000100000780c */ /* 0x000fe20000f44270 */
[----:B------:R-:W-:Y:S02]  /*e300*/  BSSY B1, `(.L_x_300) ;  /* 0x0000005000017945 */ /* 0x000fe40003800000 */
[----:B------:R-:W-:-:S05]  /*e310*/  FFMA R33, R33, R2, R4 ;  /* 0x0000000221217223 */ /* 0x000fca0000000004 */
[----:B------:R0:W-:Y:S05]  /*e320*/  @P3 STG.E desc[UR36][R8.64+0x44], R33 ;  /* 0x0000442108003986 */ /* 0x0001ea000c101924 */
[----:B------:R-:W-:Y:S05]  /*e330*/  @!P2 BRA `(.L_x_301) ;  /* 0x000000000004a947 */ /* 0x000fea0003800000 */
[----:B------:R0:W5:Y:S02]  /*e340*/  LDG.E.LTC128B R3, desc[UR36][R12.64+0x40] ;  /* 0x000040240c037981 */ /* 0x000164000c1e1920 */
.L_x_301:
[----:B------:R-:W-:Y:S05]  /*e350*/  BSYNC B1 ;  /* 0x0000000000017941 */ /* 0x000fea0003800000 */
.L_x_300:
[----:B0----5:R-:W-:Y:S01]  /*e360*/  FMUL R5, R3, R16 ;  /* 0x0000001003057220 */ /* 0x021fe20000400000 */
[----:B------:R-:W-:Y:S01]  /*e370*/  @P2 IMAD.MOV.U32 R4, RZ, RZ, R158 ;  /* 0x000000ffff042224 */ /* 0x000fe200078e009e */
[----:B------:R-:W-:Y:S01]  /*e380*/  ISETP.GT.AND P3, PT, R0, 0x11, P1 ;  /* 0x000000110000780c */ /* 0x000fe20000f64270 */
[----:B------:R-:W-:Y:S01]  /*e390*/  BSSY B1, `(.L_x_302) ;  /* 0x0000006000017945 */ /* 0x000fe20003800000 */
[----:B------:R-:W-:Y:S01]  /*e3a0*/  FFMA R11, R34, R2, R5 ;  /* 0x00000002220b7223 */ /* 0x000fe20000000005 */
[----:B------:R-:W-:-:S05]  /*e3b0*/  @P2 MOV R5, R159 ;  /* 0x0000009f00052202 */ /* 0x000fca0000000f00 */
[----:B------:R0:W-:Y:S05]  /*e3c0*/  @P2 STG.E desc[UR36][R4.64+0x40], R11 ;  /* 0x0000400b04002986 */ /* 0x0001ea000c101924 */
[----:B------:R-:W-:Y:S05]  /*e3d0*/  @!P3 BRA `(.L_x_303) ;  /* 0x000000000004b947 */ /* 0x000fea0003800000 */
[----:B------:R0:W5:Y:S02]  /*e3e0*/  LDG.E.LTC128B R3, desc[UR36][R12.64+0x44] ;  /* 0x000044240c037981 */ /* 0x000164000c1e1920 */
.L_x_303:
[----:B------:R-:W-:Y:S05]  /*e3f0*/  BSYNC B1 ;  /* 0x0000000000017941 */ /* 0x000fea0003800000 */
.L_x_302:
[----:B0----5:R-:W-:Y:S01]  /*e400*/  FMUL R4, R3, R16 ;  /* 0x0000001003047220 */ /* 0x021fe20000400000 */
[----:B------:R-:W-:Y:S01]  /*e410*/  @P3 MOV R5, R159 ;  /* 0x0000009f00053202 */ /* 0x000fe20000000f00 */
[----:B------:R-:W-:Y:S01]  /*e420*/  BSSY B1, `(.L_x_304) ;  /* 0x0000007000017945 */ /* 0x000fe20003800000 */
[----:B------:R-:W-:Y:S01]  /*e430*/  ISETP.GT.AND P2, PT, R0, 0x18, P0 ;  /* 0x000000180000780c */ /* 0x000fe20000744270 */
[----:B------:R-:W-:Y:S01]  /*e440*/  FFMA R35, R35, R2, R4 ;  /* 0x0000000223237223 */ /* 0x000fe20000000004 */
[----:B------:R-:W-:-:S05]  /*e450*/  @P3 IMAD.MOV.U32 R4, RZ, RZ, R158 ;  /* 0x000000ffff043224 */ /* 0x000fca00078e009e */
[----:B------:R0:W-:Y:S06]  /*e460*/  @P3 STG.E desc[UR36][R4.64+0x44], R35 ;  /* 0x0000442304003986 */ /* 0x0001ec000c101924 */
[----:B------:R-:W-:Y:S05]  /*e470*/  @!P2 BRA `(.L_x_305) ;  /* 0x000000000004a947 */ /* 0x000fea0003800000 */
[----:B------:R0:W5:Y:S02]  /*e480*/  LDG.E.LTC128B R3, desc[UR36][R6.64+0x60] ;  /* 0x0000602406037981 */ /* 0x000164000c1e1920 */
.L_x_305:
[----:B------:R-:W-:Y:S05]  /*e490*/  BSYNC B1 ;  /* 0x0000000000017941 */ /* 0x000fea0003800000 */
.L_x_304:
[----:B0----5:R-:W-:Y:S01]  /*e4a0*/  FMUL R5, R3, R16 ;  /* 0x0000001003057220 */ /* 0x021fe20000400000 */
[----:B------:R-:W-:Y:S01]  /*e4b0*/  ISETP.GT.AND P3, PT, R0, 0x19, P0 ;  /* 0x000000190000780c */ /* 0x000fe20000764270 */
[----:B------:R-:W-:Y:S02]  /*e4c0*/  BSSY B1, `(.L_x_306) ;  /* 0x0000005000017945 */ /* 0x000fe40003800000 */
[----:B------:R-:W-:-:S05]  /*e4d0*/  FFMA R5, R36, R2, R5 ;  /* 0x0000000224057223 */ /* 0x000fca0000000005 */
[----:B------:R0:W-:Y:S05]  /*e4e0*/  @P2 STG.E desc[UR36][R8.64+0x60], R5 ;  /* 0x0000600508002986 */ /* 0x0001ea000c101924 */
[----:B------:R-:W-:Y:S05]  /*e4f0*/  @!P3 BRA `(.L_x_307) ;  /* 0x000000000004b947 */ /* 0x000fea0003800000 */
[----:B------:R0:W5:Y:S02]  /*e500*/  LDG.E.LTC128B R3, desc[UR36][R6.64+0x64] ;  /* 0x0000642406037981 */ /* 0x000164000c1e1920 */
.L_x_307:
[----:B------:R-:W-:Y:S05]  /*e510*/  BSYNC B1 ;  /* 0x0000000000017941 */ /* 0x000fea0003800000 */
.L_x_306:
[----:B-----5:R-:W-:Y:S01]  /*e520*/  FMUL R4, R3, R16 ;  /* 0x0000001003047220 */ /* 0x020fe20000400000 */
[----:B------:R-:W-:Y:S01]  /*e530*/  ISETP.GT.AND P2, PT, R0, 0x18, P1 ;  /* 0x000000180000780c */ /* 0x000fe20000f44270 */
[----:B------:R-:W-:Y:S02]  /*e540*/  BSSY B1, `(.L_x_308) ;  /* 0x0000005000017945 */ /* 0x000fe40003800000 */
[----:B------:R-:W-:-:S05]  /*e550*/  FFMA R37, R37, R2, R4 ;  /* 0x0000000225257223 */ /* 0x000fca0000000004 */
[----:B------:R0:W-:Y:S05]  /*e560*/  @P3 STG.E desc[UR36][R8.64+0x64], R37 ;  /* 0x0000642508003986 */ /* 0x0001ea000c101924 */
[----:B------:R-:W-:Y:S05]  /*e570*/  @!P2 BRA `(.L_x_309) ;  /* 0x000000000004a947 */ /* 0x000fea0003800000 */
[----:B------:R0:W5:Y:S02]  /*e580*/  LDG.E.LTC128B R3, desc[UR36][R12.64+0x60] ;  /* 0x000060240c037981 */ /* 0x000164000c1e1920 */
.L_x_309:
[----:B------:R-:W-:Y:S05]  /*e590*/  BSYNC B1 ;  /* 0x0000000000017941 */ /* 0x000fea0003800000 */
.L_x_308:
        /* <DEDUP_REMOVED lines=9> */
.L_x_311:
[----:B------:R-:W-:Y:S05]  /*e630*/  BSYNC B1 ;  /* 0x0000000000017941 */ /* 0x000fea0003800000 */
.L_x_310:
        /* <DEDUP_REMOVED lines=9> */
.L_x_313:
[----:B------:R-:W-:Y:S05]  /*e6d0*/  BSYNC B1 ;  /* 0x0000000000017941 */ /* 0x000fea0003800000 */
.L_x_312:
[----:B0----5:R-:W-:Y:S01]  /*e6e0*/  FMUL R5, R3, R16 ;  /* 0x0000001003057220 */ /* 0x021fe20000400000 */
[----:B------:R-:W-:Y:S01]  /*e6f0*/  ISETP.GT.AND P3, PT, R0, 0x21, P0 ;  /* 0x000000210000780c */ /* 0x000fe20000764270 */
[----:B------:R-:W-:Y:S02]  /*e700*/  BSSY B1, `(.L_x_314) ;  /* 0x0000005000017945 */ /* 0x000fe40003800000 */
[----:B------:R-:W-:-:S05]  /*e710*/  FFMA R5, R40, R2, R5 ;  /* 0x0000000228057223 */ /* 0x000fca0000000005 */
[----:B------:R0:W-:Y:S05]  /*e720*/  @P2 STG.E desc[UR36][R8.64+0x80], R5 ;  /* 0x0000800508002986 */ /* 0x0001ea000c101924 */
[----:B------:R-:W-:Y:S05]  /*e730*/  @!P3 BRA `(.L_x_315) ;  /* 0x000000000004b947 */ /* 0x000fea0003800000 */
[----:B------:R0:W5:Y:S02]  /*e740*/  LDG.E.LTC128B R3, desc[UR36][R6.64+0x84] ;  /* 0x0000842406037981 */ /* 0x000164000c1e1920 */
.L_x_315:
[----:B------:R-:W-:Y:S05]  /*e750*/  BSYNC B1 ;  /* 0x0000000000017941 */ /* 0x000fea0003800000 */
.L_x_314:
[----:B-----5:R-:W-:Y:S01]  /*e760*/  FMUL R4, R3, R16 ;  /* 0x0000001003047220 */ /* 0x020fe20000400000 */
[----:B------:R-:W-:Y:S01]  /*e770*/  ISETP.GT.AND P2, PT, R0, 0x20, P1 ;  /* 0x000000200000780c */ /* 0x000fe20000f44270 */
[----:B------:R-:W-:Y:S02]  /*e780*/  BSSY B1, `(.L_x_316) ;  /* 0x0000005000017945 */ /* 0x000fe40003800000 */
[----:B------:R-:W-:-:S05]  /*e790*/  FFMA R41, R41, R2, R4 ;  /* 0x0000000229297223 */ /* 0x000fca0000000004 */
[----:B------:R0:W-:Y:S05]  /*e7a0*/  @P3 STG.E desc[UR36][R8.64+0x84], R41 ;  /* 0x0000842908003986 */ /* 0x0001ea000c101924 */
[----:B------:R-:W-:Y:S05]  /*e7b0*/  @!P2 BRA `(.L_x_317) ;  /* 0x000000000004a947 */ /* 0x000fea0003800000 */
[----:B------:R0:W5:Y:S02]  /*e7c0*/  LDG.E.LTC128B R3, desc[UR36][R12.64+0x80] ;  /* 0x000080240c037981 */ /* 0x000164000c1e1920 */
.L_x_317:
[----:B------:R-:W-:Y:S05]  /*e7d0*/  BSYNC B1 ;  /* 0x0000000000017941 */ /* 0x000fea0003800000 */
.L_x_316:
        /* <DEDUP_REMOVED lines=9> */
.L_x_319:
[----:B------:R-:W-:Y:S05]  /*e870*/  BSYNC B1 ;  /* 0x0000000000017941 */ /* 0x000fea0003800000 */
.L_x_318:
        /* <DEDUP_REMOVED lines=9> */
.L_x_321:
[----:B------:R-:W-:Y:S05]  /*e910*/  BSYNC B1 ;  /* 0x0000000000017941 */ /* 0x000fea0003800000 */
.L_x_320:
[----:B0----5:R-:W-:Y:S01]  /*e920*/  FMUL R5, R3, R16 ;  /* 0x0000001003057220 */ /* 0x021fe20000400000 */
[----:B------:R-:W-:Y:S01]  /*e930*/  ISETP.GT.AND P3, PT, R0, 0x29, P0 ;  /* 0x000000290000780c */ /* 0x000fe20000764270 */
[----:B------:R-:W-:Y:S02]  /*e940*/  BSSY B1, `(.L_x_322) ;  /* 0x0000005000017945 */ /* 0x000fe40003800000 */
[----:B------:R-:W-:-:S05]  /*e950*/  FFMA R5, R44, R2, R5 ;  /* 0x000000022c057223 */ /* 0x000fca0000000005 */
[----:B------:R0:W-:Y:S05]  /*e960*/  @P2 STG.E desc[UR36][R8.64+0xa0], R5 ;  /* 0x0000a00508002986 */ /* 0x0001ea000c101924 */
[----:B------:R-:W-:Y:S05]  /*e970*/  @!P3 BRA `(.L_x_323) ;  /* 0x000000000004b947 */ /* 0x000fea0003800000 */
[----:B------:R0:W5:Y:S02]  /*e980*/  LDG.E.LTC128B R3, desc[UR36][R6.64+0xa4] ;  /* 0x0000a42406037981 */ /* 0x000164000c1e1920 */
.L_x_323:
[----:B------:R-:W-:Y:S05]  /*e990*/  BSYNC B1 ;  /* 0x0000000000017941 */ /* 0x000fea0003800000 */
.L_x_322:
[----:B-----5:R-:W-:Y:S01]  /*e9a0*/  FMUL R4, R3, R16 ;  /* 0x0000001003047220 */ /* 0x020fe20000400000 */
[----:B------:R-:W-:Y:S01]  /*e9b0*/  ISETP.GT.AND P2, PT, R0, 0x28, P1 ;  /* 0x000000280000780c */ /* 0x000fe20000f44270 */
[----:B------:R-:W-:Y:S02]  /*e9c0*/  BSSY B1, `(.L_x_324) ;  /* 0x0000005000017945 */ /* 0x000fe40003800000 */
[----:B------:R-:W-:-:S05]  /*e9d0*/  FFMA R45, R45, R2, R4 ;  /* 0x000000022d2d7223 */ /* 0x000fca0000000004 */
[----:B------:R0:W-:Y:S05]  /*e9e0*/  @P3 STG.E desc[UR36][R8.64+0xa4], R45 ;  /* 0x0000a42d08003986 */ /* 0x0001ea000c101924 */
[----:B------:R-:W-:Y:S05]  /*e9f0*/  @!P2 BRA `(.L_x_325) ;  /* 0x000000000004a947 */ /* 0x000fea0003800000 */
[----:B------:R0:W5:Y:S02]  /*ea00*/  LDG.E.LTC128B R3, desc[UR36][R12.64+0xa0] ;  /* 0x0000a0240c037981 */ /* 0x000164000c1e1920 */
.L_x_325:
[----:B------:R-:W-:Y:S05]  /*ea10*/  BSYNC B1 ;  /* 0x0000000000017941 */ /* 0x000fea0003800000 */
.L_x_324:
        /* <DEDUP_REMOVED lines=9> */
.L_x_327:
[----:B------:R-:W-:Y:S05]  /*eab0*/  BSYNC B1 ;  /* 0x0000000000017941 */ /* 0x000fea0003800000 */
.L_x_326:
        /* <DEDUP_REMOVED lines=9> */
.L_x_329:
[----:B------:R-:W-:Y:S05]  /*eb50*/  BSYNC B1 ;  /* 0x0000000000017941 */ /* 0x000fea0003800000 */
.L_x_328:
[----:B0----5:R-:W-:Y:S01]  /*eb60*/  FMUL R5, R3, R16 ;  /* 0x0000001003057220 */ /* 0x021fe20000400000 */
[----:B------:R-:W-:Y:S01]  /*eb70*/  ISETP.GT.AND P3, PT, R0, 0x31, P0 ;  /* 0x000000310000780c */ /* 0x000fe20000764270 */
[----:B------:R-:W-:Y:S02]  /*eb80*/  BSSY B1, `(.L_x_330) ;  /* 0x0000005000017945 */ /* 0x000fe40003800000 */
[----:B------:R-:W-:-:S05]  /*eb90*/  FFMA R5, R48, R2, R5 ;  /* 0x0000000230057223 */ /* 0x000fca0000000005 */
[----:B------:R0:W-:Y:S05]  /*eba0*/  @P2 STG.E desc[UR36][R8.64+0xc0], R5 ;  /* 0x0000c00508002986 */ /* 0x0001ea000c101924 */
[----:B------:R-:W-:Y:S05]  /*ebb0*/  @!P3 BRA `(.L_x_331) ;  /* 0x000000000004b947 */ /* 0x000fea0003800000 */
[----:B------:R0:W5:Y:S02]  /*ebc0*/  LDG.E.LTC128B R3, desc[UR36][R6.64+0xc4] ;  /* 0x0000c42406037981 */ /* 0x000164000c1e1920 */
.L_x_331:
[----:B------:R-:W-:Y:S05]  /*ebd0*/  BSYNC B1 ;  /* 0x0000000000017941 */ /* 0x000fea0003800000 */
.L_x_330:
[----:B-----5:R-:W-:Y:S01]  /*ebe0*/  FMUL R4, R3, R16 ;  /* 0x0000001003047220 */ /* 0x020fe20000400000 */
[----:B------:R-:W-:Y:S01]  /*ebf0*/  ISETP.GT.AND P2, PT, R0, 0x30, P1 ;  /* 0x000000300000780c */ /* 0x000fe20000f44270 */
[----:B------:R-:W-:Y:S02]  /*ec00*/  BSSY B1, `(.L_x_332) ;  /* 0x0000005000017945 */ /* 0x000fe40003800000 */
[----:B------:R-:W-:-:S05]  /*ec10*/  FFMA R49, R49, R2, R4 ;  /* 0x0000000231317223 */ /* 0x000fca0000000004 */
[----:B------:R0:W-:Y:S05]  /*ec20*/  @P3 STG.E desc[UR36][R8.64+0xc4], R49 ;  /* 0x0000c43108003986 */ /* 0x0001ea000c101924 */
[----:B------:R-:W-:Y:S05]  /*ec30*/  @!P2 BRA `(.L_x_333) ;  /* 0x000000000004a947 */ /* 0x000fea0003800000 */
[----:B------:R0:W5:Y:S02]  /*ec40*/  LDG.E.LTC128B R3, desc[UR36][R12.64+0xc0] ;  /* 0x0000c0240c037981 */ /* 0x000164000c1e1920 */
.L_x_333:
[----:B------:R-:W-:Y:S05]  /*ec50*/  BSYNC B1 ;  /* 0x0000000000017941 */ /* 0x000fea0003800000 */
.L_x_332:
        /* <DEDUP_REMOVED lines=9> */
.L_x_335:
[----:B------:R-:W-:Y:S05]  /*ecf0*/  BSYNC B1 ;  /* 0x0000000000017941 */ /* 0x000fea0003800000 */
.L_x_334:
        /* <DEDUP_REMOVED lines=9> */
.L_x_337:
[----:B------:R-:W-:Y:S05]  /*ed90*/  BSYNC B1 ;  /* 0x0000000000017941 */ /* 0x000fea0003800000 */
.L_x_336:
[----:B0----5:R-:W-:Y:S01]  /*eda0*/  FMUL R5, R3, R16 ;  /* 0x0000001003057220 */ /* 0x021fe20000400000 */
[----:B------:R-:W-:Y:S01]  /*edb0*/  ISETP.GT.AND P3, PT, R0, 0x39, P0 ;  /* 0x000000390000780c */ /* 0x000fe20000764270 */
[----:B------:R-:W-:Y:S02]  /*edc0*/  BSSY B1, `(.L_x_338) ;  /* 0x0000005000017945 */ /* 0x000fe40003800000 */
[----:B------:R-:W-:-:S05]  /*edd0*/  FFMA R5, R52, R2, R5 ;  /* 0x0000000234057223 */ /* 0x000fca0000000005 */
[----:B------:R0:W-:Y:S05]  /*ede0*/  @P2 STG.E desc[UR36][R8.64+0xe0], R5 ;  /* 0x0000e00508002986 */ /* 0x0001ea000c101924 */
[----:B------:R-:W-:Y:S05]  /*edf0*/  @!P3 BRA `(.L_x_339) ;  /* 0x000000000004b947 */ /* 0x000fea0003800000 */
[----:B------:R0:W5:Y:S02]  /*ee00*/  LDG.E.LTC128B R3, desc[UR36][R6.64+0xe4] ;  /* 0x0000e42406037981 */ /* 0x000164000c1e1920 */
.L_x_339:
[----:B------:R-:W-:Y:S05]  /*ee10*/  BSYNC B1 ;  /* 0x0000000000017941 */ /* 0x000fea0003800000 */
.L_x_338:
[----:B-----5:R-:W-:Y:S01]  /*ee20*/  FMUL R4, R3, R16 ;  /* 0x0000001003047220 */ /* 0x020fe20000400000 */
[----:B------:R-:W-:Y:S01]  /*ee30*/  ISETP.GT.AND P2, PT, R0, 0x38, P1 ;  /* 0x000000380000780c */ /* 0x000fe20000f44270 */
[----:B------:R-:W-:Y:S02]  /*ee40*/  BSSY B1, `(.L_x_340) ;  /* 0x0000005000017945 */ /* 0x000fe40003800000 */
[----:B------:R-:W-:-:S05]  /*ee50*/  FFMA R53, R53, R2, R4 ;  /* 0x0000000235357223 */ /* 0x000fca0000000004 */
[----:B------:R0:W-:Y:S05]  /*ee60*/  @P3 STG.E desc[UR36][R8.64+0xe4], R53 ;  /* 0x0000e43508003986 */ /* 0x0001ea000c101924 */
[----:B------:R-:W-:Y:S05]  /*ee70*/  @!P2 BRA `(.L_x_341) ;  /* 0x000000000004a947 */ /* 0x000fea0003800000 */
[----:B------:R0:W5:Y:S02]  /*ee80*/  LDG.E.LTC128B R3, desc[UR36][R12.64+0xe0] ;  /* 0x0000e0240c037981 */ /* 0x000164000c1e1920 */
.L_x_341:
[----:B------:R-:W-:Y:S05]  /*ee90*/  BSYNC B1 ;  /* 0x0000000000017941 */ /* 0x000fea0003800000 */
.L_x_340:
        /* <DEDUP_REMOVED lines=9> */
.L_x_343:
[----:B------:R-:W-:Y:S05]  /*ef30*/  BSYNC B1 ;  /* 0x0000000000017941 */ /* 0x000fea0003800000 */
.L_x_342:
        /* <DEDUP_REMOVED lines=9> */
.L_x_345:
[----:B------:R-:W-:Y:S05]  /*efd0*/  BSYNC B1 ;  /* 0x0000000000017941 */ /* 0x000fea0003800000 */
.L_x_344:
[----:B0----5:R-:W-:Y:S01]  /*efe0*/  FMUL R5, R3, R16 ;  /* 0x0000001003057220 */ /* 0x021fe20000400000 */
[----:B------:R-:W-:Y:S01]  /*eff0*/  ISETP.GT.AND P3, PT, R0, 0x41, P0 ;  /* 0x000000410000780c */ /* 0x000fe20000764270 */
[----:B------:R-:W-:Y:S02]  /*f000*/  BSSY B1, `(.L_x_346) ;  /* 0x0000005000017945 */ /* 0x000fe40003800000 */
[----:B------:R-:W-:-:S05]  /*f010*/  FFMA R5, R56, R2, R5 ;  /* 0x0000000238057223 */ /* 0x000fca0000000005 */
[----:B------:R0:W-:Y:S05]  /*f020*/  @P2 STG.E desc[UR36][R8.64+0x100], R5 ;  /* 0x0001000508002986 */ /* 0x0001ea000c101924 */
[----:B------:R-:W-:Y:S05]  /*f030*/  @!P3 BRA `(.L_x_347) ;  /* 0x000000000004b947 */ /* 0x000fea0003800000 */
[----:B------:R0:W5:Y:S02]  /*f040*/  LDG.E.LTC128B R3, desc[UR36][R6.64+0x104] ;  /* 0x0001042406037981 */ /* 0x000164000c1e1920 */
.L_x_347:
[----:B------:R-:W-:Y:S05]  /*f050*/  BSYNC B1 ;  /* 0x0000000000017941 */ /* 0x000fea0003800000 */
.L_x_346:
[----:B-----5:R-:W-:Y:S01]  /*f060*/  FMUL R4, R3, R16 ;  /* 0x0000001003047220 */ /* 0x020fe20000400000 */
[----:B------:R-:W-:Y:S01]  /*f070*/  ISETP.GT.AND P2, PT, R0, 0x40, P1 ;  /* 0x000000400000780c */ /* 0x000fe20000f44270 */
[----:B------:R-:W-:Y:S02]  /*f080*/  BSSY B1, `(.L_x_348) ;  /* 0x0000005000017945 */ /* 0x000fe40003800000 */
[----:B------:R-:W-:-:S05]  /*f090*/  FFMA R57, R57, R2, R4 ;  /* 0x0000000239397223 */ /* 0x000fca0000000004 */
[----:B------:R0:W-:Y:S05]  /*f0a0*/  @P3 STG.E desc[UR36][R8.64+0x104], R57 ;  /* 0x0001043908003986 */ /* 0x0001ea000c101924 */
[----:B------:R-:W-:Y:S05]  /*f0b0*/  @!P2 BRA `(.L_x_349) ;  /* 0x000000000004a947 */ /* 0x000fea0003800000 */
[----:B------:R0:W5:Y:S02]  /*f0c0*/  LDG.E.LTC128B R3, desc[UR36][R12.64+0x100] ;  /* 0x000100240c037981 */ /* 0x000164000c1e1920 */
.L_x_349:
[----:B------:R-:W-:Y:S05]  /*f0d0*/  BSYNC B1 ;  /* 0x0000000000017941 */ /* 0x000fea0003800000 */
.L_x_348:
        /* <DEDUP_REMOVED lines=9> */
.L_x_351:
[----:B------:R-:W-:Y:S05]  /*f170*/  BSYNC B1 ;  /* 0x0000000000017941 */ /* 0x000fea0003800000 */
.L_x_350:
        /* <DEDUP_REMOVED lines=9> */
.L_x_353:
[----:B------:R-:W-:Y:S05]  /*f210*/  BSYNC B1 ;  /* 0x0000000000017941 */ /* 0x000fea0003800000 */
.L_x_352:
[----:B0----5:R-:W-:Y:S01]  /*f220*/  FMUL R5, R3, R16 ;  /* 0x0000001003057220 */ /* 0x021fe20000400000 */
[----:B------:R-:W-:Y:S01]  /*f230*/  ISETP.GT.AND P3, PT, R0, 0x49, P0 ;  /* 0x000000490000780c */ /* 0x000fe20000764270 */
[----:B------:R-:W-:Y:S02]  /*f240*/  BSSY B1, `(.L_x_354) ;  /* 0x0000005000017945 */ /* 0x000fe40003800000 */
[----:B------:R-:W-:-:S05]  /*f250*/  FFMA R5, R60, R2, R5 ;  /* 0x000000023c057223 */ /* 0x000fca0000000005 */
[----:B------:R0:W-:Y:S05]  /*f260*/  @P2 STG.E desc[UR36][R8.64+0x120], R5 ;  /* 0x0001200508002986 */ /* 0x0001ea000c101924 */
[----:B------:R-:W-:Y:S05]  /*f270*/  @!P3 BRA `(.L_x_355) ;  /* 0x000000000004b947 */ /* 0x000fea0003800000 */
[----:B------:R0:W5:Y:S02]  /*f280*/  LDG.E.LTC128B R3, desc[UR36][R6.64+0x124] ;  /* 0x0001242406037981 */ /* 0x000164000c1e1920 */
.L_x_355:
[----:B------:R-:W-:Y:S05]  /*f290*/  BSYNC B1 ;  /* 0x0000000000017941 */ /* 0x000fea0003800000 */
.L_x_354:
[----:B-----5:R-:W-:Y:S01]  /*f2a0*/  FMUL R4, R3, R16 ;  /* 0x0000001003047220 */ /* 0x020fe20000400000 */
[----:B------:R-:W-:Y:S01]  /*f2b0*/  ISETP.GT.AND P2, PT, R0, 0x48, P1 ;  /* 0x000000480000780c */ /* 0x000fe20000f44270 */
[----:B------:R-:W-:Y:S02]  /*f2c0*/  BSSY B1, `(.L_x_356) ;  /* 0x0000005000017945 */ /* 0x000fe40003800000 */
[----:B------:R-:W-:-:S05]  /*f2d0*/  FFMA R61, R61, R2, R4 ;  /* 0x000000023d3d7223 */ /* 0x000fca0000000004 */
[----:B------:R0:W-:Y:S05]  /*f2e0*/  @P3 STG.E desc[UR36][R8.64+0x124], R61 ;  /* 0x0001243d08003986 */ /* 0x0001ea000c101924 */
[----:B------:R-:W-:Y:S05]  /*f2f0*/  @!P2 BRA `(.L_x_357) ;  /* 0x000000000004a947 */ /* 0x000fea0003800000 */
[----:B------:R0:W5:Y:S02]  /*f300*/  LDG.E.LTC128B R3, desc[UR36][R12.64+0x120] ;  /* 0x000120240c037981 */ /* 0x000164000c1e1920 */
.L_x_357:
[----:B------:R-:W-:Y:S05]  /*f310*/  BSYNC B1 ;  /* 0x0000000000017941 */ /* 0x000fea0003800000 */
.L_x_356:
        /* <DEDUP_REMOVED lines=9> */
.L_x_359:
[----:B------:R-:W-:Y:S05]  /*f3b0*/  BSYNC B1 ;  /* 0x0000000000017941 */ /* 0x000fea0003800000 */
.L_x_358:
        /* <DEDUP_REMOVED lines=9> */
.L_x_361:
[----:B------:R-:W-:Y:S05]  /*f450*/  BSYNC B1 ;  /* 0x0000000000017941 */ /* 0x000fea0003800000 */
.L_x_360:
[----:B0----5:R-:W-:Y:S01]  /*f460*/  FMUL R5, R3, R16 ;  /* 0x0000001003057220 */ /* 0x021fe20000400000 */
[----:B------:R-:W-:Y:S01]  /*f470*/  ISETP.GT.AND P3, PT, R0, 0x51, P0 ;  /* 0x000000510000780c */ /* 0x000fe20000764270 */
[----:B------:R-:W-:Y:S02]  /*f480*/  BSSY B1, `(.L_x_362) ;  /* 0x0000005000017945 */ /* 0x000fe40003800000 */
[----:B------:R-:W-:-:S05]  /*f490*/  FFMA R5, R64, R2, R5 ;  /* 0x0000000240057223 */ /* 0x000fca0000000005 */
[----:B------:R0:W-:Y:S05]  /*f4a0*/  @P2 STG.E desc[UR36][R8.64+0x140], R5 ;  /* 0x0001400508002986 */ /* 0x0001ea000c101924 */
[----:B------:R-:W-:Y:S05]  /*f4b0*/  @!P3 BRA `(.L_x_363) ;  /* 0x000000000004b947 */ /* 0x000fea0003800000 */
[----:B------:R0:W5:Y:S02]  /*f4c0*/  LDG.E.LTC128B R3, desc[UR36][R6.64+0x144] ;  /* 0x0001442406037981 */ /* 0x000164000c1e1920 */
.L_x_363:
[----:B------:R-:W-:Y:S05]  /*f4d0*/  BSYNC B1 ;  /* 0x0000000000017941 */ /* 0x000fea0003800000 */
.L_x_362:
[----:B-----5:R-:W-:Y:S01]  /*f4e0*/  FMUL R4, R3, R16 ;  /* 0x0000001003047220 */ /* 0x020fe20000400000 */
[----:B------:R-:W-:Y:S01]  /*f4f0*/  ISETP.GT.AND P2, PT, R0, 0x50, P1 ;  /* 0x000000500000780c */ /* 0x000fe20000f44270 */
[----:B------:R-:W-:Y:S02]  /*f500*/  BSSY B1, `(.L_x_364) ;  /* 0x0000005000017945 */ /* 0x000fe40003800000 */
[----:B------:R-:W-:-:S05]  /*f510*/  FFMA R65, R65, R2, R4 ;  /* 0x0000000241417223 */ /* 0x000fca0000000004 */
[----:B------:R0:W-:Y:S05]  /*f520*/  @P3 STG.E desc[UR36][R8.64+0x144], R65 ;  /* 0x0001444108003986 */ /* 0x0001ea000c101924 */
[----:B------:R-:W-:Y:S05]  /*f530*/  @!P2 BRA `(.L_x_365) ;  /* 0x000000000004a947 */ /* 0x000fea0003800000 */
[----:B------:R0:W5:Y:S02]  /*f540*/  LDG.E.LTC128B R3, desc[UR36][R12.64+0x140] ;  /* 0x000140240c037981 */ /* 0x000164000c1e1920 */
.L_x_365:
[----:B------:R-:W-:Y:S05]  /*f550*/  BSYNC B1 ;  /* 0x0000000000017941 */ /* 0x000fea0003800000 */
.L_x_364:
        /* <DEDUP_REMOVED lines=9> */
.L_x_367:
[----:B------:R-:W-:Y:S05]  /*f5f0*/  BSYNC B1 ;  /* 0x0000000000017941 */ /* 0x000fea0003800000 */
.L_x_366:
        /* <DEDUP_REMOVED lines=9> */
.L_x_369:
[----:B------:R-:W-:Y:S05]  /*f690*/  BSYNC B1 ;  /* 0x0000000000017941 */ /* 0x000fea0003800000 */
.L_x_368:
[----:B0----5:R-:W-:Y:S01]  /*f6a0*/  FMUL R5, R3, R16 ;  /* 0x0000001003057220 */ /* 0x021fe20000400000 */
[----:B------:R-:W-:Y:S01]  /*f6b0*/  ISETP.GT.AND P3, PT, R0, 0x59, P0 ;  /* 0x000000590000780c */ /* 0x000fe20000764270 */
[----:B------:R-:W-:Y:S02]  /*f6c0*/  BSSY B1, `(.L_x_370) ;  /* 0x0000005000017945 */ /* 0x000fe40003800000 */
[----:B------:R-:W-:-:S05]  /*f6d0*/  FFMA R5, R68, R2, R5 ;  /* 0x0000000244057223 */ /* 0x000fca0000000005 */
[----:B------:R0:W-:Y:S05]  /*f6e0*/  @P2 STG.E desc[UR36][R8.64+0x160], R5 ;  /* 0x0001600508002986 */ /* 0x0001ea000c101924 */
[----:B------:R-:W-:Y:S05]  /*f6f0*/  @!P3 BRA `(.L_x_371) ;  /* 0x000000000004b947 */ /* 0x000fea0003800000 */
[----:B------:R0:W5:Y:S02]  /*f700*/  LDG.E.LTC128B R3, desc[UR36][R6.64+0x164] ;  /* 0x0001642406037981 */ /* 0x000164000c1e1920 */
.L_x_371:
[----:B------:R-:W-:Y:S05]  /*f710*/  BSYNC B1 ;  /* 0x0000000000017941 */ /* 0x000fea0003800000 */
.L_x_370:
[----:B-----5:R-:W-:Y:S01]  /*f720*/  FMUL R4, R3, R16 ;  /* 0x0000001003047220 */ /* 0x020fe20000400000 */
[----:B------:R-:W-:Y:S01]  /*f730*/  ISETP.GT.AND P2, PT, R0, 0x58, P1 ;  /* 0x000000580000780c */ /* 0x000fe20000f44270 */
[----:B------:R-:W-:Y:S02]  /*f740*/  BSSY B1, `(.L_x_372) ;  /* 0x0000005000017945 */ /* 0x000fe40003800000 */
[----:B------:R-:W-:-:S05]  /*f750*/  FFMA R69, R69, R2, R4 ;  /* 0x0000000245457223 */ /* 0x000fca0000000004 */
[----:B------:R0:W-:Y:S05]  /*f760*/  @P3 STG.E desc[UR36][R8.64+0x164], R69 ;  /* 0x0001644508003986 */ /* 0x0001ea000c101924 */
[----:B------:R-:W-:Y:S05]  /*f770*/  @!P2 BRA `(.L_x_373) ;  /* 0x000000000004a947 */ /* 0x000fea0003800000 */
[----:B------:R0:W5:Y:S02]  /*f780*/  LDG.E.LTC128B R3, desc[UR36][R12.64+0x160] ;  /* 0x000160240c037981 */ /* 0x000164000c1e1920 */
.L_x_373:
[----:B------:R-:W-:Y:S05]  /*f790*/  BSYNC B1 ;  /* 0x0000000000017941 */ /* 0x000fea0003800000 */
.L_x_372:
        /* <DEDUP_REMOVED lines=9> */
.L_x_375:
[----:B------:R-:W-:Y:S05]  /*f830*/  BSYNC B1 ;  /* 0x0000000000017941 */ /* 0x000fea0003800000 */
.L_x_374:
        /* <DEDUP_REMOVED lines=9> */
.L_x_377:
[----:B------:R-:W-:Y:S05]  /*f8d0*/  BSYNC B1 ;  /* 0x0000000000017941 */ /* 0x000fea0003800000 */
.L_x_376:
[----:B0----5:R-:W-:Y:S01]  /*f8e0*/  FMUL R5, R3, R16 ;  /* 0x0000001003057220 */ /* 0x021fe20000400000 */
[----:B------:R-:W-:Y:S01]  /*f8f0*/  ISETP.GT.AND P3, PT, R0, 0x61, P0 ;  /* 0x000000610000780c */ /* 0x000fe20000764270 */
[----:B------:R-:W-:Y:S02]  /*f900*/  BSSY B1, `(.L_x_378) ;  /* 0x0000005000017945 */ /* 0x000fe40003800000 */
[----:B------:R-:W-:-:S05]  /*f910*/  FFMA R5, R72, R2, R5 ;  /* 0x0000000248057223 */ /* 0x000fca0000000005 */
[----:B------:R0:W-:Y:S05]  /*f920*/  @P2 STG.E desc[UR36][R8.64+0x180], R5 ;  /* 0x0001800508002986 */ /* 0x0001ea000c101924 */
[----:B------:R-:W-:Y:S05]  /*f930*/  @!P3 BRA `(.L_x_379) ;  /* 0x000000000004b947 */ /* 0x000fea0003800000 */
[----:B------:R0:W5:Y:S02]  /*f940*/  LDG.E.LTC128B R3, desc[UR36][R6.64+0x184] ;  /* 0x0001842406037981 */ /* 0x000164000c1e1920 */
.L_x_379:
[----:B------:R-:W-:Y:S05]  /*f950*/  BSYNC B1 ;  /* 0x0000000000017941 */ /* 0x000fea0003800000 */
.L_x_378:
[----:B-----5:R-:W-:Y:S01]  /*f960*/  FMUL R4, R3, R16 ;  /* 0x0000001003047220 */ /* 0x020fe20000400000 */
[----:B------:R-:W-:Y:S01]  /*f970*/  ISETP.GT.AND P2, PT, R0, 0x60, P1 ;  /* 0x000000600000780c */ /* 0x000fe20000f44270 */
[----:B------:R-:W-:Y:S02]  /*f980*/  BSSY B1, `(.L_x_380) ;  /* 0x0000005000017945 */ /* 0x000fe40003800000 */
[----:B------:R-:W-:-:S05]  /*f990*/  FFMA R73, R73, R2, R4 ;  /* 0x0000000249497223 */ /* 0x000fca0000000004 */
[----:B------:R0:W-:Y:S05]  /*f9a0*/  @P3 STG.E desc[UR36][R8.64+0x184], R73 ;  /* 0x0001844908003986 */ /* 0x0001ea000c101924 */
[----:B------:R-:W-:Y:S05]  /*f9b0*/  @!P2 BRA `(.L_x_381) ;  /* 0x000000000004a947 */ /* 0x000fea0003800000 */
[----:B------:R0:W5:Y:S02]  /*f9c0*/  LDG.E.LTC128B R3, desc[UR36][R12.64+0x180] ;  /* 0x000180240c037981 */ /* 0x000164000c1e1920 */
.L_x_381:
[----:B------:R-:W-:Y:S05]  /*f9d0*/  BSYNC B1 ;  /* 0x0000000000017941 */ /* 0x000fea0003800000 */
.L_x_380:
        /* <DEDUP_REMOVED lines=9> */
.L_x_383:
[----:B------:R-:W-:Y:S05]  /*fa70*/  BSYNC B1 ;  /* 0x0000000000017941 */ /* 0x000fea0003800000 */
.L_x_382:
        /* <DEDUP_REMOVED lines=9> */
.L_x_385:
[----:B------:R-:W-:Y:S05]  /*fb10*/  BSYNC B1 ;  /* 0x0000000000017941 */ /* 0x000fea0003800000 */
.L_x_384:
[----:B0----5:R-:W-:Y:S01]  /*fb20*/  FMUL R5, R3, R16 ;  /* 0x0000001003057220 */ /* 0x021fe20000400000 */
[----:B------:R-:W-:Y:S01]  /*fb30*/  ISETP.GT.AND P3, PT, R0, 0x69, P0 ;  /* 0x000000690000780c */ /* 0x000fe20000764270 */
[----:B------:R-:W-:Y:S02]  /*fb40*/  BSSY B1, `(.L_x_386) ;  /* 0x0000005000017945 */ /* 0x000fe40003800000 */
[----:B------:R-:W-:-:S05]  /*fb50*/  FFMA R5, R76, R2, R5 ;  /* 0x000000024c057223 */ /* 0x000fca0000000005 */
[----:B------:R0:W-:Y:S05]  /*fb60*/  @P2 STG.E desc[UR36][R8.64+0x1a0], R5 ;  /* 0x0001a00508002986 */ /* 0x0001ea000c101924 */
[----:B------:R-:W-:Y:S05]  /*fb70*/  @!P3 BRA `(.L_x_387) ;  /* 0x000000000004b947 */ /* 0x000fea0003800000 */
[----:B------:R0:W5:Y:S02]  /*fb80*/  LDG.E.LTC128B R3, desc[UR36][R6.64+0x1a4] ;  /* 0x0001a42406037981 */ /* 0x000164000c1e1920 */
.L_x_387:
[----:B------:R-:W-:Y:S05]  /*fb90*/  BSYNC B1 ;  /* 0x0000000000017941 */ /* 0x000fea0003800000 */
.L_x_386:
[----:B-----5:R-:W-:Y:S01]  /*fba0*/  FMUL R4, R3, R16 ;  /* 0x0000001003047220 */ /* 0x020fe20000400000 */
[----:B------:R-:W-:Y:S01]  /*fbb0*/  ISETP.GT.AND P2, PT, R0, 0x68, P1 ;  /* 0x000000680000780c */ /* 0x000fe20000f44270 */
[----:B------:R-:W-:Y:S02]  /*fbc0*/  BSSY B1, `(.L_x_388) ;  /* 0x0000005000017945 */ /* 0x000fe40003800000 */
[----:B------:R-:W-:-:S05]  /*fbd0*/  FFMA R77, R77, R2, R4 ;  /* 0x000000024d4d7223 */ /* 0x000fca0000000004 */
[----:B------:R0:W-:Y:S05]  /*fbe0*/  @P3 STG.E desc[UR36][R8.64+0x1a4], R77 ;  /* 0x0001a44d08003986 */ /* 0x0001ea000c101924 */
[----:B------:R-:W-:Y:S05]  /*fbf0*/  @!P2 BRA `(.L_x_389) ;  /* 0x000000000004a947 */ /* 0x000fea0003800000 */
[----:B------:R0:W5:Y:S02]  /*fc00*/  LDG.E.LTC128B R3, desc[UR36][R12.64+0x1a0] ;  /* 0x0001a0240c037981 */ /* 0x000164000c1e1920 */
.L_x_389:
[----:B------:R-:W-:Y:S05]  /*fc10*/  BSYNC B1 ;  /* 0x0000000000017941 */ /* 0x000fea0003800000 */
.L_x_388:
        /* <DEDUP_REMOVED lines=9> */
.L_x_391:
[----:B------:R-:W-:Y:S05]  /*fcb0*/  BSYNC B1 ;  /* 0x0000000000017941 */ /* 0x000fea0003800000 */
.L_x_390:
        /* <DEDUP_REMOVED lines=9> */
.L_x_393:
[----:B------:R-:W-:Y:S05]  /*fd50*/  BSYNC B1 ;  /* 0x0000000000017941 */ /* 0x000fea0003800000 */
.L_x_392:
[----:B0----5:R-:W-:Y:S01]  /*fd60*/  FMUL R5, R3, R16 ;  /* 0x0000001003057220 */ /* 0x021fe20000400000 */
[----:B------:R-:W-:Y:S01]  /*fd70*/  ISETP.GT.AND P3, PT, R0, 0x71, P0 ;  /* 0x000000710000780c */ /* 0x000fe20000764270 */
[----:B------:R-:W-:Y:S02]  /*fd80*/  BSSY B1, `(.L_x_394) ;  /* 0x0000005000017945 */ /* 0x000fe40003800000 */
[----:B------:R-:W-:-:S05]  /*fd90*/  FFMA R5, R80, R2, R5 ;  /* 0x0000000250057223 */ /* 0x000fca0000000005 */
[----:B------:R0:W-:Y:S05]  /*fda0*/  @P2 STG.E desc[UR36][R8.64+0x1c0], R5 ;  /* 0x0001c00508002986 */ /* 0x0001ea000c101924 */
[----:B------:R-:W-:Y:S05]  /*fdb0*/  @!P3 BRA `(.L_x_395) ;  /* 0x000000000004b947 */ /* 0x000fea0003800000 */
[----:B------:R0:W5:Y:S02]  /*fdc0*/  LDG.E.LTC128B R3, desc[UR36][R6.64+0x1c4] ;  /* 0x0001c42406037981 */ /* 0x000164000c1e1920 */
.L_x_395:
[----:B------:R-:W-:Y:S05]  /*fdd0*/  BSYNC B1 ;  /* 0x0000000000017941 */ /* 0x000fea0003800000 */
.L_x_394:
[----:B-----5:R-:W-:Y:S01]  /*fde0*/  FMUL R4, R3, R16 ;  /* 0x0000001003047220 */ /* 0x020fe20000400000 */
[----:B------:R-:W-:Y:S01]  /*fdf0*/  ISETP.GT.AND P2, PT, R0, 0x70, P1 ;  /* 0x000000700000780c */ /* 0x000fe20000f44270 */
[----:B------:R-:W-:Y:S02]  /*fe00*/  BSSY B1, `(.L_x_396) ;  /* 0x0000005000017945 */ /* 0x000fe40003800000 */
[----:B------:R-:W-:-:S05]  /*fe10*/  FFMA R81, R81, R2, R4 ;  /* 0x0000000251517223 */ /* 0x000fca0000000004 */
[----:B------:R0:W-:Y:S05]  /*fe20*/  @P3 STG.E desc[UR36][R8.64+0x1c4], R81 ;  /* 0x0001c45108003986 */ /* 0x0001ea000c101924 */
[----:B------:R-:W-:Y:S05]  /*fe30*/  @!P2 BRA `(.L_x_397) ;  /* 0x000000000004a947 */ /* 0x000fea0003800000 */
[----:B------:R0:W5:Y:S02]  /*fe40*/  LDG.E.LTC128B R3, desc[UR36][R12.64+0x1c0] ;  /* 0x0001c0240c037981 */ /* 0x000164000c1e1920 */
.L_x_397:
[----:B------:R-:W-:Y:S05]  /*fe50*/  BSYNC B1 ;  /* 0x0000000000017941 */ /* 0x000fea0003800000 */
.L_x_396:
        /* <DEDUP_REMOVED lines=9> */
.L_x_399:
[----:B------:R-:W-:Y:S05]  /*fef0*/  BSYNC B1 ;  /* 0x0000000000017941 */ /* 0x000fea0003800000 */
.L_x_398:
        /* <DEDUP_REMOVED lines=9> */
.L_x_401:
[----:B------:R-:W-:Y:S05]  /*ff90*/  BSYNC B1 ;  /* 0x0000000000017941 */ /* 0x000fea0003800000 */
.L_x_400:
[----:B0----5:R-:W-:Y:S01]  /*ffa0*/  FMUL R5, R3, R16 ;  /* 0x0000001003057220 */ /* 0x021fe20000400000 */
[----:B------:R-:W-:Y:S01]  /*ffb0*/  ISETP.GT.AND P3, PT, R0, 0x79, P0 ;  /* 0x000000790000780c */ /* 0x000fe20000764270 */
[----:B------:R-:W-:Y:S02]  /*ffc0*/  BSSY B1, `(.L_x_402) ;  /* 0x0000005000017945 */ /* 0x000fe40003800000 */
[----:B------:R-:W-:-:S05]  /*ffd0*/  FFMA R5, R84, R2, R5 ;  /* 0x0000000254057223 */ /* 0x000fca0000000005 */
[----:B------:R0:W-:Y:S05]  /*ffe0*/  @P2 STG.E desc[UR36][R8.64+0x1e0], R5 ;  /* 0x0001e00508002986 */ /* 0x0001ea000c101924 */
[----:B------:R-:W-:Y:S05]  /*fff0*/  @!P3 BRA `(.L_x_403) ;  /* 0x000000000004b947 */ /* 0x000fea0003800000 */
[----:B------:R0:W5:Y:S02]  /*10000*/  LDG.E.LTC128B R3, desc[UR36][R6.64+0x1e4] ;  /* 0x0001e42406037981 */ /* 0x000164000c1e1920 */
.L_x_403:
[----:B------:R-:W-:Y:S05]  /*10010*/  BSYNC B1 ;  /* 0x0000000000017941 */ /* 0x000fea0003800000 */
.L_x_402:
[----:B-----5:R-:W-:Y:S01]  /*10020*/  FMUL R4, R3, R16 ;  /* 0x0000001003047220 */ /* 0x020fe20000400000 */
[----:B------:R-:W-:Y:S01]  /*10030*/  ISETP.GT.AND P2, PT, R0, 0x78, P1 ;  /* 0x000000780000780c */ /* 0x000fe20000f44270 */
[----:B------:R-:W-:Y:S02]  /*10040*/  BSSY B1, `(.L_x_404) ;  /* 0x0000005000017945 */ /* 0x000fe40003800000 */
[----:B------:R-:W-:-:S05]  /*10050*/  FFMA R85, R85, R2, R4 ;  /* 0x0000000255557223 */ /* 0x000fca0000000004 */
[----:B------:R0:W-:Y:S05]  /*10060*/  @P3 STG.E desc[UR36][R8.64+0x1e4], R85 ;  /* 0x0001e45508003986 */ /* 0x0001ea000c101924 */
[----:B------:R-:W-:Y:S05]  /*10070*/  @!P2 BRA `(.L_x_405) ;  /* 0x000000000004a947 */ /* 0x000fea0003800000 */
[----:B------:R0:W5:Y:S02]  /*10080*/  LDG.E.LTC128B R3, desc[UR36][R12.64+0x1e0] ;  /* 0x0001e0240c037981 */ /* 0x000164000c1e1920 */
.L_x_405:
[----:B------:R-:W-:Y:S05]  /*10090*/  BSYNC B1 ;  /* 0x0000000000017941 */ /* 0x000fea0003800000 */
.L_x_404:
        /* <DEDUP_REMOVED lines=9> */
.L_x_407:
[----:B------:R-:W-:Y:S05]  /*10130*/  BSYNC B1 ;  /* 0x0000000000017941 */ /* 0x000fea0003800000 */
.L_x_406:
        /* <DEDUP_REMOVED lines=9> */
.L_x_409:
[----:B------:R-:W-:Y:S05]  /*101d0*/  BSYNC B1 ;  /* 0x0000000000017941 */ /* 0x000fea0003800000 */
.L_x_408:
[----:B0----5:R-:W-:Y:S01]  /*101e0*/  FMUL R5, R3, R16 ;  /* 0x0000001003057220 */ /* 0x021fe20000400000 */
[----:B------:R-:W-:Y:S01]  /*101f0*/  ISETP.GT.AND P3, PT, R0, 0x81, P0 ;  /* 0x000000810000780c */ /* 0x000fe20000764270 */
[----:B------:R-:W-:Y:S02]  /*10200*/  BSSY B1, `(.L_x_410) ;  /* 0x0000005000017945 */ /* 0x000fe40003800000 */
[----:B------:R-:W-:-:S05]  /*10210*/  FFMA R5, R88, R2, R5 ;  /* 0x0000000258057223 */ /* 0x000fca0000000005 */
[----:B------:R0:W-:Y:S05]  /*10220*/  @P2 STG.E desc[UR36][R8.64+0x200], R5 ;  /* 0x0002000508002986 */ /* 0x0001ea000c101924 */
[----:B------:R-:W-:Y:S05]  /*10230*/  @!P3 BRA `(.L_x_411) ;  /* 0x000000000004b947 */ /* 0x000fea0003800000 */
[----:B------:R0:W5:Y:S02]  /*10240*/  LDG.E.LTC128B R3, desc[UR36][R6.64+0x204] ;  /* 0x0002042406037981 */ /* 0x000164000c1e1920 */
.L_x_411:
[----:B------:R-:W-:Y:S05]  /*10250*/  BSYNC B1 ;  /* 0x0000000000017941 */ /* 0x000fea0003800000 */
.L_x_410:
[----:B-----5:R-:W-:Y:S01]  /*10260*/  FMUL R4, R3, R16 ;  /* 0x0000001003047220 */ /* 0x020fe20000400000 */
[----:B------:R-:W-:Y:S01]  /*10270*/  ISETP.GT.AND P2, PT, R0, 0x80, P1 ;  /* 0x000000800000780c */ /* 0x000fe20000f44270 */
[----:B------:R-:W-:Y:S02]  /*10280*/  BSSY B1, `(.L_x_412) ;  /* 0x0000005000017945 */ /* 0x000fe40003800000 */
[----:B------:R-:W-:-:S05]  /*10290*/  FFMA R89, R89, R2, R4 ;  /* 0x0000000259597223 */ /* 0x000fca0000000004 */
[----:B------:R0:W-:Y:S05]  /*102a0*/  @P3 STG.E desc[UR36][R8.64+0x204], R89 ;  /* 0x0002045908003986 */ /* 0x0001ea000c101924 */
[----:B------:R-:W-:Y:S05]  /*102b0*/  @!P2 BRA `(.L_x_413) ;  /* 0x000000000004a947 */ /* 0x000fea0003800000 */
[----:B------:R0:W5:Y:S02]  /*102c0*/  LDG.E.LTC128B R3, desc[UR36][R12.64+0x200] ;  /* 0x000200240c037981 */ /* 0x000164000c1e1920 */
.L_x_413:
[----:B------:R-:W-:Y:S05]  /*102d0*/  BSYNC B1 ;  /* 0x0000000000017941 */ /* 0x000fea0003800000 */
.L_x_412:
        /* <DEDUP_REMOVED lines=9> */
.L_x_415:
[----:B------:R-:W-:Y:S05]  /*10370*/  BSYNC B1 ;  /* 0x0000000000017941 */ /* 0x000fea0003800000 */
.L_x_414:
        /* <DEDUP_REMOVED lines=9> */
.L_x_417:
[----:B------:R-:W-:Y:S05]  /*10410*/  BSYNC B1 ;  /* 0x0000000000017941 */ /* 0x000fea0003800000 */
.L_x_416:
[----:B0----5:R-:W-:Y:S01]  /*10420*/  FMUL R5, R3, R16 ;  /* 0x0000001003057220 */ /* 0x021fe20000400000 */
[----:B------:R-:W-:Y:S01]  /*10430*/  ISETP.GT.AND P3, PT, R0, 0x89, P0 ;  /* 0x000000890000780c */ /* 0x000fe20000764270 */
[----:B------:R-:W-:Y:S02]  /*10440*/  BSSY B1, `(.L_x_418) ;  /* 0x0000005000017945 */ /* 0x000fe40003800000 */
[----:B------:R-:W-:-:S05]  /*10450*/  FFMA R5, R92, R2, R5 ;  /* 0x000000025c057223 */ /* 0x000fca0000000005 */
[----:B------:R0:W-:Y:S05]  /*10460*/  @P2 STG.E desc[UR36][R8.64+0x220], R5 ;  /* 0x0002200508002986 */ /* 0x0001ea000c101924 */
[----:B------:R-:W-:Y:S05]  /*10470*/  @!P3 BRA `(.L_x_419) ;  /* 0x000000000004b947 */ /* 0x000fea0003800000 */
[----:B------:R0:W5:Y:S02]  /*10480*/  LDG.E.LTC128B R3, desc[UR36][R6.64+0x224] ;  /* 0x0002242406037981 */ /* 0x000164000c1e1920 */
.L_x_419:
[----:B------:R-:W-:Y:S05]  /*10490*/  BSYNC B1 ;  /* 0x0000000000017941 */ /* 0x000fea0003800000 */
.L_x_418:
[----:B-----5:R-:W-:Y:S01]  /*104a0*/  FMUL R4, R3, R16 ;  /* 0x0000001003047220 */ /* 0x020fe20000400000 */
[----:B------:R-:W-:Y:S01]  /*104b0*/  ISETP.GT.AND P2, PT, R0, 0x88, P1 ;  /* 0x000000880000780c */ /* 0x000fe20000f44270 */
[----:B------:R-:W-:Y:S02]  /*104c0*/  BSSY B1, `(.L_x_420) ;  /* 0x0000005000017945 */ /* 0x000fe40003800000 */
[----:B------:R-:W-:-:S05]  /*104d0*/  FFMA R93, R93, R2, R4 ;  /* 0x000000025d5d7223 */ /* 0x000fca0000000004 */
[----:B------:R0:W-:Y:S05]  /*104e0*/  @P3 STG.E desc[UR36][R8.64+0x224], R93 ;  /* 0x0002245d08003986 */ /* 0x0001ea000c101924 */
[----:B------:R-:W-:Y:S05]  /*104f0*/  @!P2 BRA `(.L_x_421) ;  /* 0x000000000004a947 */ /* 0x000fea0003800000 */
[----:B------:R0:W5:Y:S02]  /*10500*/  LDG.E.LTC128B R3, desc[UR36][R12.64+0x220] ;  /* 0x000220240c037981 */ /* 0x000164000c1e1920 */
.L_x_421:
[----:B------:R-:W-:Y:S05]  /*10510*/  BSYNC B1 ;  /* 0x0000000000017941 */ /* 0x000fea0003800000 */
.L_x_420:
        /* <DEDUP_REMOVED lines=9> */
.L_x_423:
[----:B------:R-:W-:Y:S05]  /*105b0*/  BSYNC B1 ;  /* 0x0000000000017941 */ /* 0x000fea0003800000 */
.L_x_422:
        /* <DEDUP_REMOVED lines=9> */
.L_x_425:
[----:B------:R-:W-:Y:S05]  /*10650*/  BSYNC B1 ;  /* 0x0000000000017941 */ /* 0x000fea0003800000 */
.L_x_424:
[----:B0----5:R-:W-:Y:S01]  /*10660*/  FMUL R5, R3, R16 ;  /* 0x0000001003057220 */ /* 0x021fe20000400000 */
[----:B------:R-:W-:Y:S01]  /*10670*/  ISETP.GT.AND P3, PT, R0, 0x91, P0 ;  /* 0x000000910000780c */ /* 0x000fe20000764270 */
[----:B------:R-:W-:Y:S02]  /*10680*/  BSSY B1, `(.L_x_426) ;  /* 0x0000005000017945 */ /* 0x000fe40003800000 */
[----:B------:R-:W-:-:S05]  /*10690*/  FFMA R5, R96, R2, R5 ;  /* 0x0000000260057223 */ /* 0x000fca0000000005 */
[----:B------:R0:W-:Y:S05]  /*106a0*/  @P2 STG.E desc[UR36][R8.64+0x240], R5 ;  /* 0x0002400508002986 */ /* 0x0001ea000c101924 */
[----:B------:R-:W-:Y:S05]  /*106b0*/  @!P3 BRA `(.L_x_427) ;  /* 0x000000000004b947 */ /* 0x000fea0003800000 */
[----:B------:R0:W5:Y:S02]  /*106c0*/  LDG.E.LTC128B R3, desc[UR36][R6.64+0x244] ;  /* 0x0002442406037981 */ /* 0x000164000c1e1920 */
.L_x_427:
[----:B------:R-:W-:Y:S05]  /*106d0*/  BSYNC B1 ;  /* 0x0000000000017941 */ /* 0x000fea0003800000 */
.L_x_426:
[----:B-----5:R-:W-:Y:S01]  /*106e0*/  FMUL R4, R3, R16 ;  /* 0x0000001003047220 */ /* 0x020fe20000400000 */
[----:B------:R-:W-:Y:S01]  /*106f0*/  ISETP.GT.AND P2, PT, R0, 0x90, P1 ;  /* 0x000000900000780c */ /* 0x000fe20000f44270 */
[----:B------:R-:W-:Y:S02]  /*10700*/  BSSY B1, `(.L_x_428) ;  /* 0x0000005000017945 */ /* 0x000fe40003800000 */
[----:B------:R-:W-:-:S05]  /*10710*/  FFMA R97, R97, R2, R4 ;  /* 0x0000000261617223 */ /* 0x000fca0000000004 */
[----:B------:R0:W-:Y:S05]  /*10720*/  @P3 STG.E desc[UR36][R8.64+0x244], R97 ;  /* 0x0002446108003986 */ /* 0x0001ea000c101924 */
[----:B------:R-:W-:Y:S05]  /*10730*/  @!P2 BRA `(.L_x_429) ;  /* 0x000000000004a947 */ /* 0x000fea0003800000 */
[----:B------:R0:W5:Y:S02]  /*10740*/  LDG.E.LTC128B R3, desc[UR36][R12.64+0x240] ;  /* 0x000240240c037981 */ /* 0x000164000c1e1920 */
.L_x_429:
[----:B------:R-:W-:Y:S05]  /*10750*/  BSYNC B1 ;  /* 0x0000000000017941 */ /* 0x000fea0003800000 */
.L_x_428:
        /* <DEDUP_REMOVED lines=9> */
.L_x_431:
[----:B------:R-:W-:Y:S05]  /*107f0*/  BSYNC B1 ;  /* 0x0000000000017941 */ /* 0x000fea0003800000 */
.L_x_430:
        /* <DEDUP_REMOVED lines=9> */
.L_x_433:
[----:B------:R-:W-:Y:S05]  /*10890*/  BSYNC B1 ;  /* 0x0000000000017941 */ /* 0x000fea0003800000 */
.L_x_432:
[----:B0----5:R-:W-:Y:S01]  /*108a0*/  FMUL R5, R3, R16 ;  /* 0x0000001003057220 */ /* 0x021fe20000400000 */
[----:B------:R-:W-:Y:S01]  /*108b0*/  ISETP.GT.AND P3, PT, R0, 0x99, P0 ;  /* 0x000000990000780c */ /* 0x000fe20000764270 */
[----:B------:R-:W-:Y:S02]  /*108c0*/  BSSY B1, `(.L_x_434) ;  /* 0x0000005000017945 */ /* 0x000fe40003800000 */
[----:B------:R-:W-:-:S05]  /*108d0*/  FFMA R5, R100, R2, R5 ;  /* 0x0000000264057223 */ /* 0x000fca0000000005 */
[----:B------:R0:W-:Y:S05]  /*108e0*/  @P2 STG.E desc[UR36][R8.64+0x260], R5 ;  /* 0x0002600508002986 */ /* 0x0001ea000c101924 */
[----:B------:R-:W-:Y:S05]  /*108f0*/  @!P3 BRA `(.L_x_435) ;  /* 0x000000000004b947 */ /* 0x000fea0003800000 */
[----:B------:R0:W5:Y:S02]  /*10900*/  LDG.E.LTC128B R3, desc[UR36][R6.64+0x264] ;  /* 0x0002642406037981 */ /* 0x000164000c1e1920 */
.L_x_435:
[----:B------:R-:W-:Y:S05]  /*10910*/  BSYNC B1 ;  /* 0x0000000000017941 */ /* 0x000fea0003800000 */
.L_x_434:
[----:B-----5:R-:W-:Y:S01]  /*10920*/  FMUL R4, R3, R16 ;  /* 0x0000001003047220 */ /* 0x020fe20000400000 */
[----:B------:R-:W-:Y:S01]  /*10930*/  ISETP.GT.AND P2, PT, R0, 0x98, P1 ;  /* 0x000000980000780c */ /* 0x000fe20000f44270 */
[----:B------:R-:W-:Y:S02]  /*10940*/  BSSY B1, `(.L_x_436) ;  /* 0x0000005000017945 */ /* 0x000fe40003800000 */
[----:B------:R-:W-:-:S05]  /*10950*/  FFMA R101, R101, R2, R4 ;  /* 0x0000000265657223 */ /* 0x000fca0000000004 */
[----:B------:R0:W-:Y:S05]  /*10960*/  @P3 STG.E desc[UR36][R8.64+0x264], R101 ;  /* 0x0002646508003986 */ /* 0x0001ea000c101924 */
[----:B------:R-:W-:Y:S05]  /*10970*/  @!P2 BRA `(.L_x_437) ;  /* 0x000000000004a947 */ /* 0x000fea0003800000 */
[----:B------:R0:W5:Y:S02]  /*10980*/  LDG.E.LTC128B R3, desc[UR36][R12.64+0x260] ;  /* 0x000260240c037981 */ /* 0x000164000c1e1920 */
.L_x_437:
[----:B------:R-:W-:Y:S05]  /*10990*/  BSYNC B1 ;  /* 0x0000000000017941 */ /* 0x000fea0003800000 */
.L_x_436:
        /* <DEDUP_REMOVED lines=9> */
.L_x_439:
[----:B------:R-:W-:Y:S05]  /*10a30*/  BSYNC B1 ;  /* 0x0000000000017941 */ /* 0x000fea0003800000 */
.L_x_438:
        /* <DEDUP_REMOVED lines=9> */
.L_x_441:
[----:B------:R-:W-:Y:S05]  /*10ad0*/  BSYNC B1 ;  /* 0x0000000000017941 */ /* 0x000fea0003800000 */
.L_x_440:
[----:B0----5:R-:W-:Y:S01]  /*10ae0*/  FMUL R5, R3, R16 ;  /* 0x0000001003057220 */ /* 0x021fe20000400000 */
[----:B------:R-:W-:Y:S01]  /*10af0*/  ISETP.GT.AND P3, PT, R0, 0xa1, P0 ;  /* 0x000000a10000780c */ /* 0x000fe20000764270 */
[----:B------:R-:W-:Y:S02]  /*10b00*/  BSSY B1, `(.L_x_442) ;  /* 0x0000005000017945 */ /* 0x000fe40003800000 */
[----:B------:R-:W-:-:S05]  /*10b10*/  FFMA R5, R104, R2, R5 ;  /* 0x0000000268057223 */ /* 0x000fca0000000005 */
[----:B------:R0:W-:Y:S05]  /*10b20*/  @P2 STG.E desc[UR36][R8.64+0x280], R5 ;  /* 0x0002800508002986 */ /* 0x0001ea000c101924 */
[----:B------:R-:W-:Y:S05]  /*10b30*/  @!P3 BRA `(.L_x_443) ;  /* 0x000000000004b947 */ /* 0x000fea0003800000 */
[----:B------:R0:W5:Y:S02]  /*10b40*/  LDG.E.LTC128B R3, desc[UR36][R6.64+0x284] ;  /* 0x0002842406037981 */ /* 0x000164000c1e1920 */
.L_x_443:
[----:B------:R-:W-:Y:S05]  /*10b50*/  BSYNC B1 ;  /* 0x0000000000017941 */ /* 0x000fea0003800000 */
.L_x_442:
[----:B-----5:R-:W-:Y:S01]  /*10b60*/  FMUL R4, R3, R16 ;  /* 0x0000001003047220 */ /* 0x020fe20000400000 */
[----:B------:R-:W-:Y:S01]  /*10b70*/  ISETP.GT.AND P2, PT, R0, 0xa0, P1 ;  /* 0x000000a00000780c */ /* 0x000fe20000f44270 */
[----:B------:R-:W-:Y:S02]  /*10b80*/  BSSY B1, `(.L_x_444) ;  /* 0x0000005000017945 */ /* 0x000fe40003800000 */
[----:B------:R-:W-:-:S05]  /*10b90*/  FFMA R105, R105, R2, R4 ;  /* 0x0000000269697223 */ /* 0x000fca0000000004 */
[----:B------:R0:W-:Y:S05]  /*10ba0*/  @P3 STG.E desc[UR36][R8.64+0x284], R105 ;  /* 0x0002846908003986 */ /* 0x0001ea000c101924 */
[----:B------:R-:W-:Y:S05]  /*10bb0*/  @!P2 BRA `(.L_x_445) ;  /* 0x000000000004a947 */ /* 0x000fea0003800000 */
[----:B------:R0:W5:Y:S02]  /*10bc0*/  LDG.E.LTC128B R3, desc[UR36][R12.64+0x280] ;  /* 0x000280240c037981 */ /* 0x000164000c1e1920 */
.L_x_445:
[----:B------:R-:W-:Y:S05]  /*10bd0*/  BSYNC B1 ;  /* 0x0000000000017941 */ /* 0x000fea0003800000 */
.L_x_444:
        /* <DEDUP_REMOVED lines=9> */
.L_x_447:
[----:B------:R-:W-:Y:S05]  /*10c70*/  BSYNC B1 ;  /* 0x0000000000017941 */ /* 0x000fea0003800000 */
.L_x_446:
        /* <DEDUP_REMOVED lines=9> */
.L_x_449:
[----:B------:R-:W-:Y:S05]  /*10d10*/  BSYNC B1 ;  /* 0x0000000000017941 */ /* 0x000fea0003800000 */
.L_x_448:
[----:B0----5:R-:W-:Y:S01]  /*10d20*/  FMUL R5, R3, R16 ;  /* 0x0000001003057220 */ /* 0x021fe20000400000 */
[----:B------:R-:W-:Y:S01]  /*10d30*/  ISETP.GT.AND P3, PT, R0, 0xa9, P0 ;  /* 0x000000a90000780c */ /* 0x000fe20000764270 */
[----:B------:R-:W-:Y:S02]  /*10d40*/  BSSY B1, `(.L_x_450) ;  /* 0x0000005000017945 */ /* 0x000fe40003800000 */
[----:B------:R-:W-:-:S05]  /*10d50*/  FFMA R5, R108, R2, R5 ;  /* 0x000000026c057223 */ /* 0x000fca0000000005 */
[----:B------:R0:W-:Y:S05]  /*10d60*/  @P2 STG.E desc[UR36][R8.64+0x2a0], R5 ;  /* 0x0002a00508002986 */ /* 0x0001ea000c101924 */
[----:B------:R-:W-:Y:S05]  /*10d70*/  @!P3 BRA `(.L_x_451) ;  /* 0x000000000004b947 */ /* 0x000fea0003800000 */
[----:B------:R0:W5:Y:S02]  /*10d80*/  LDG.E.LTC128B R3, desc[UR36][R6.64+0x2a4] ;  /* 0x0002a42406037981 */ /* 0x000164000c1e1920 */
.L_x_451:
[----:B------:R-:W-:Y:S05]  /*10d90*/  BSYNC B1 ;  /* 0x0000000000017941 */ /* 0x000fea0003800000 */
.L_x_450:
[----:B-----5:R-:W-:Y:S01]  /*10da0*/  FMUL R4, R3, R16 ;  /* 0x0000001003047220 */ /* 0x020fe20000400000 */
[----:B------:R-:W-:Y:S01]  /*10db0*/  ISETP.GT.AND P2, PT, R0, 0xa8, P1 ;  /* 0x000000a80000780c */ /* 0x000fe20000f44270 */
[----:B------:R-:W-:Y:S02]  /*10dc0*/  BSSY B1, `(.L_x_452) ;  /* 0x0000005000017945 */ /* 0x000fe40003800000 */
[----:B------:R-:W-:-:S05]  /*10dd0*/  FFMA R109, R109, R2, R4 ;  /* 0x000000026d6d7223 */ /* 0x000fca0000000004 */
[----:B------:R0:W-:Y:S05]  /*10de0*/  @P3 STG.E desc[UR36][R8.64+0x2a4], R109 ;  /* 0x0002a46d08003986 */ /* 0x0001ea000c101924 */
[----:B------:R-:W-:Y:S05]  /*10df0*/  @!P2 BRA `(.L_x_453) ;  /* 0x000000000004a947 */ /* 0x000fea0003800000 */
[----:B------:R0:W5:Y:S02]  /*10e00*/  LDG.E.LTC128B R3, desc[UR36][R12.64+0x2a0] ;  /* 0x0002a0240c037981 */ /* 0x000164000c1e1920 */
.L_x_453:
[----:B------:R-:W-:Y:S05]  /*10e10*/  BSYNC B1 ;  /* 0x0000000000017941 */ /* 0x000fea0003800000 */
.L_x_452:
        /* <DEDUP_REMOVED lines=9> */
.L_x_455:
[----:B------:R-:W-:Y:S05]  /*10eb0*/  BSYNC B1 ;  /* 0x0000000000017941 */ /* 0x000fea0003800000 */
.L_x_454:
        /* <DEDUP_REMOVED lines=9> */
.L_x_457:
[----:B------:R-:W-:Y:S05]  /*10f50*/  BSYNC B1 ;  /* 0x0000000000017941 */ /* 0x000fea0003800000 */
.L_x_456:
[----:B0----5:R-:W-:Y:S01]  /*10f60*/  FMUL R5, R3, R16 ;  /* 0x0000001003057220 */ /* 0x021fe20000400000 */
[----:B------:R-:W-:Y:S01]  /*10f70*/  ISETP.GT.AND P3, PT, R0, 0xb1, P0 ;  /* 0x000000b10000780c */ /* 0x000fe20000764270 */
[----:B------:R-:W-:Y:S02]  /*10f80*/  BSSY B1, `(.L_x_458) ;  /* 0x0000005000017945 */ /* 0x000fe40003800000 */
[----:B------:R-:W-:-:S05]  /*10f90*/  FFMA R5, R112, R2, R5 ;  /* 0x0000000270057223 */ /* 0x000fca0000000005 */
[----:B------:R0:W-:Y:S05]  /*10fa0*/  @P2 STG.E desc[UR36][R8.64+0x2c0], R5 ;  /* 0x0002c00508002986 */ /* 0x0001ea000c101924 */
[----:B------:R-:W-:Y:S05]  /*10fb0*/  @!P3 BRA `(.L_x_459) ;  /* 0x000000000004b947 */ /* 0x000fea0003800000 */
[----:B------:R0:W5:Y:S02]  /*10fc0*/  LDG.E.LTC128B R3, desc[UR36][R6.64+0x2c4] ;  /* 0x0002c42406037981 */ /* 0x000164000c1e1920 */
.L_x_459:
[----:B------:R-:W-:Y:S05]  /*10fd0*/  BSYNC B1 ;  /* 0x0000000000017941 */ /* 0x000fea0003800000 */
.L_x_458:
[----:B-----5:R-:W-:Y:S01]  /*10fe0*/  FMUL R4, R3, R16 ;  /* 0x0000001003047220 */ /* 0x020fe20000400000 */
[----:B------:R-:W-:Y:S01]  /*10ff0*/  ISETP.GT.AND P2, PT, R0, 0xb0, P1 ;  /* 0x000000b00000780c */ /* 0x000fe20000f44270 */
[----:B------:R-:W-:Y:S02]  /*11000*/  BSSY B1, `(.L_x_460) ;  /* 0x0000005000017945 */ /* 0x000fe40003800000 */
[----:B------:R-:W-:-:S05]  /*11010*/  FFMA R113, R113, R2, R4 ;  /* 0x0000000271717223 */ /* 0x000fca0000000004 */
[----:B------:R0:W-:Y:S05]  /*11020*/  @P3 STG.E desc[UR36][R8.64+0x2c4], R113 ;  /* 0x0002c47108003986 */ /* 0x0001ea000c101924 */
[----:B------:R-:W-:Y:S05]  /*11030*/  @!P2 BRA `(.L_x_461) ;  /* 0x000000000004a947 */ /* 0x000fea0003800000 */
[----:B------:R0:W5:Y:S02]  /*11040*/  LDG.E.LTC128B R3, desc[UR36][R12.64+0x2c0] ;  /* 0x0002c0240c037981 */ /* 0x000164000c1e1920 */
.L_x_461:
[----:B------:R-:W-:Y:S05]  /*11050*/  BSYNC B1 ;  /* 0x0000000000017941 */ /* 0x000fea0003800000 */
.L_x_460:
        /* <DEDUP_REMOVED lines=9> */
.L_x_463:
[----:B------:R-:W-:Y:S05]  /*110f0*/  BSYNC B1 ;  /* 0x0000000000017941 */ /* 0x000fea0003800000 */
.L_x_462:
        /* <DEDUP_REMOVED lines=9> */
.L_x_465:
[----:B------:R-:W-:Y:S05]  /*11190*/  BSYNC B1 ;  /* 0x0000000000017941 */ /* 0x000fea0003800000 */
.L_x_464:
[----:B0----5:R-:W-:Y:S01]  /*111a0*/  FMUL R5, R3, R16 ;  /* 0x0000001003057220 */ /* 0x021fe20000400000 */
[----:B------:R-:W-:Y:S01]  /*111b0*/  ISETP.GT.AND P3, PT, R0, 0xb9, P0 ;  /* 0x000000b90000780c */ /* 0x000fe20000764270 */
[----:B------:R-:W-:Y:S02]  /*111c0*/  BSSY B1, `(.L_x_466) ;  /* 0x0000005000017945 */ /* 0x000fe40003800000 */
[----:B------:R-:W-:-:S05]  /*111d0*/  FFMA R5, R116, R2, R5 ;  /* 0x0000000274057223 */ /* 0x000fca0000000005 */
[----:B------:R0:W-:Y:S05]  /*111e0*/  @P2 STG.E desc[UR36][R8.64+0x2e0], R5 ;  /* 0x0002e00508002986 */ /* 0x0001ea000c101924 */
[----:B------:R-:W-:Y:S05]  /*111f0*/  @!P3 BRA `(.L_x_467) ;  /* 0x000000000004b947 */ /* 0x000fea0003800000 */
[----:B------:R0:W5:Y:S02]  /*11200*/  LDG.E.LTC128B R3, desc[UR36][R6.64+0x2e4] ;  /* 0x0002e42406037981 */ /* 0x000164000c1e1920 */
.L_x_467:
[----:B------:R-:W-:Y:S05]  /*11210*/  BSYNC B1 ;  /* 0x0000000000017941 */ /* 0x000fea0003800000 */
.L_x_466:
[----:B-----5:R-:W-:Y:S01]  /*11220*/  FMUL R4, R3, R16 ;  /* 0x0000001003047220 */ /* 0x020fe20000400000 */
[----:B------:R-:W-:Y:S01]  /*11230*/  ISETP.GT.AND P2, PT, R0, 0xb8, P1 ;  /* 0x000000b80000780c */ /* 0x000fe20000f44270 */
[----:B------:R-:W-:Y:S02]  /*11240*/  BSSY B1, `(.L_x_468) ;  /* 0x0000005000017945 */ /* 0x000fe40003800000 */
[----:B------:R-:W-:-:S05]  /*11250*/  FFMA R117, R117, R2, R4 ;  /* 0x0000000275757223 */ /* 0x000fca0000000004 */
[----:B------:R0:W-:Y:S05]  /*11260*/  @P3 STG.E desc[UR36][R8.64+0x2e4], R117 ;  /* 0x0002e47508003986 */ /* 0x0001ea000c101924 */
[----:B------:R-:W-:Y:S05]  /*11270*/  @!P2 BRA `(.L_x_469) ;  /* 0x000000000004a947 */ /* 0x000fea0003800000 */
[----:B------:R0:W5:Y:S02]  /*11280*/  LDG.E.LTC128B R3, desc[UR36][R12.64+0x2e0] ;  /* 0x0002e0240c037981 */ /* 0x000164000c1e1920 */
.L_x_469:
[----:B------:R-:W-:Y:S05]  /*11290*/  BSYNC B1 ;  /* 0x0000000000017941 */ /* 0x000fea0003800000 */
.L_x_468:
        /* <DEDUP_REMOVED lines=9> */
.L_x_471:
[----:B------:R-:W-:Y:S05]  /*11330*/  BSYNC B1 ;  /* 0x0000000000017941 */ /* 0x000fea0003800000 */
.L_x_470:
        /* <DEDUP_REMOVED lines=9> */
.L_x_473:
[----:B------:R-:W-:Y:S05]  /*113d0*/  BSYNC B1 ;  /* 0x0000000000017941 */ /* 0x000fea0003800000 */
.L_x_472:
[----:B0----5:R-:W-:Y:S01]  /*113e0*/  FMUL R5, R3, R16 ;  /* 0x0000001003057220 */ /* 0x021fe20000400000 */
[----:B------:R-:W-:Y:S01]  /*113f0*/  ISETP.GT.AND P3, PT, R0, 0xc1, P0 ;  /* 0x000000c10000780c */ /* 0x000fe20000764270 */
[----:B------:R-:W-:Y:S02]  /*11400*/  BSSY B1, `(.L_x_474) ;  /* 0x0000005000017945 */ /* 0x000fe40003800000 */
[----:B------:R-:W-:-:S05]  /*11410*/  FFMA R5, R120, R2, R5 ;  /* 0x0000000278057223 */ /* 0x000fca0000000005 */
[----:B------:R0:W-:Y:S05]  /*11420*/  @P2 STG.E desc[UR36][R8.64+0x300], R5 ;  /* 0x0003000508002986 */ /* 0x0001ea000c101924 */
[----:B------:R-:W-:Y:S05]  /*11430*/  @!P3 BRA `(.L_x_475) ;  /* 0x000000000004b947 */ /* 0x000fea0003800000 */
[----:B------:R0:W5:Y:S02]  /*11440*/  LDG.E.LTC128B R3, desc[UR36][R6.64+0x304] ;  /* 0x0003042406037981 */ /* 0x000164000c1e1920 */
.L_x_475:
[----:B------:R-:W-:Y:S05]  /*11450*/  BSYNC B1 ;  /* 0x0000000000017941 */ /* 0x000fea0003800000 */
.L_x_474:
[----:B-----5:R-:W-:Y:S01]  /*11460*/  FMUL R4, R3, R16 ;  /* 0x0000001003047220 */ /* 0x020fe20000400000 */
[----:B------:R-:W-:Y:S01]  /*11470*/  ISETP.GT.AND P2, PT, R0, 0xc0, P1 ;  /* 0x000000c00000780c */ /* 0x000fe20000f44270 */
[----:B------:R-:W-:Y:S02]  /*11480*/  BSSY B1, `(.L_x_476) ;  /* 0x0000005000017945 */ /* 0x000fe40003800000 */
[----:B------:R-:W-:-:S05]  /*11490*/  FFMA R121, R121, R2, R4 ;  /* 0x0000000279797223 */ /* 0x000fca0000000004 */
[----:B------:R0:W-:Y:S05]  /*114a0*/  @P3 STG.E desc[UR36][R8.64+0x304], R121 ;  /* 0x0003047908003986 */ /* 0x0001ea000c101924 */
[----:B------:R-:W-:Y:S05]  /*114b0*/  @!P2 BRA `(.L_x_477) ;  /* 0x000000000004a947 */ /* 0x000fea0003800000 */
[----:B------:R0:W5:Y:S02]  /*114c0*/  LDG.E.LTC128B R3, desc[UR36][R12.64+0x300] ;  /* 0x000300240c037981 */ /* 0x000164000c1e1920 */
.L_x_477:
[----:B------:R-:W-:Y:S05]  /*114d0*/  BSYNC B1 ;  /* 0x0000000000017941 */ /* 0x000fea0003800000 */
.L_x_476:
        /* <DEDUP_REMOVED lines=9> */
.L_x_479:
[----:B------:R-:W-:Y:S05]  /*11570*/  BSYNC B1 ;  /* 0x0000000000017941 */ /* 0x000fea0003800000 */
.L_x_478:
        /* <DEDUP_REMOVED lines=9> */
.L_x_481:
[----:B------:R-:W-:Y:S05]  /*11610*/  BSYNC B1 ;  /* 0x0000000000017941 */ /* 0x000fea0003800000 */
.L_x_480:
[----:B0----5:R-:W-:Y:S01]  /*11620*/  FMUL R5, R3, R16 ;  /* 0x0000001003057220 */ /* 0x021fe20000400000 */
[----:B------:R-:W-:Y:S01]  /*11630*/  ISETP.GT.AND P3, PT, R0, 0xc9, P0 ;  /* 0x000000c90000780c */ /* 0x000fe20000764270 */
[----:B------:R-:W-:Y:S02]  /*11640*/  BSSY B1, `(.L_x_482) ;  /* 0x0000005000017945 */ /* 0x000fe40003800000 */
[----:B------:R-:W-:-:S05]  /*11650*/  FFMA R5, R124, R2, R5 ;  /* 0x000000027c057223 */ /* 0x000fca0000000005 */
[----:B------:R0:W-:Y:S05]  /*11660*/  @P2 STG.E desc[UR36][R8.64+0x320], R5 ;  /* 0x0003200508002986 */ /* 0x0001ea000c101924 */
[----:B------:R-:W-:Y:S05]  /*11670*/  @!P3 BRA `(.L_x_483) ;  /* 0x000000000004b947 */ /* 0x000fea0003800000 */
[----:B------:R0:W5:Y:S02]  /*11680*/  LDG.E.LTC128B R3, desc[UR36][R6.64+0x324] ;  /* 0x0003242406037981 */ /* 0x000164000c1e1920 */
.L_x_483:
[----:B------:R-:W-:Y:S05]  /*11690*/  BSYNC B1 ;  /* 0x0000000000017941 */ /* 0x000fea0003800000 */
.L_x_482:
[----:B-----5:R-:W-:Y:S01]  /*116a0*/  FMUL R4, R3, R16 ;  /* 0x0000001003047220 */ /* 0x020fe20000400000 */
[----:B------:R-:W-:Y:S01]  /*116b0*/  ISETP.GT.AND P2, PT, R0, 0xc8, P1 ;  /* 0x000000c80000780c */ /* 0x000fe20000f44270 */
[----:B------:R-:W-:Y:S02]  /*116c0*/  BSSY B1, `(.L_x_484) ;  /* 0x0000005000017945 */ /* 0x000fe40003800000 */
[----:B------:R-:W-:-:S05]  /*116d0*/  FFMA R125, R125, R2, R4 ;  /* 0x000000027d7d7223 */ /* 0x000fca0000000004 */
[----:B------:R0:W-:Y:S05]  /*116e0*/  @P3 STG.E desc[UR36][R8.64+0x324], R125 ;  /* 0x0003247d08003986 */ /* 0x0001ea000c101924 */
[----:B------:R-:W-:Y:S05]  /*116f0*/  @!P2 BRA `(.L_x_485) ;  /* 0x000000000004a947 */ /* 0x000fea0003800000 */
[----:B------:R0:W5:Y:S02]  /*11700*/  LDG.E.LTC128B R3, desc[UR36][R12.64+0x320] ;  /* 0x000320240c037981 */ /* 0x000164000c1e1920 */
.L_x_485:
[----:B------:R-:W-:Y:S05]  /*11710*/  BSYNC B1 ;  /* 0x0000000000017941 */ /* 0x000fea0003800000 */
.L_x_484:
        /* <DEDUP_REMOVED lines=9> */
.L_x_487:
[----:B------:R-:W-:Y:S05]  /*117b0*/  BSYNC B1 ;  /* 0x0000000000017941 */ /* 0x000fea0003800000 */
.L_x_486:
        /* <DEDUP_REMOVED lines=9> */
.L_x_489:
[----:B------:R-:W-:Y:S05]  /*11850*/  BSYNC B1 ;  /* 0x0000000000017941 */ /* 0x000fea0003800000 */
.L_x_488:
[----:B0----5:R-:W-:Y:S01]  /*11860*/  FMUL R5, R3, R16 ;  /* 0x0000001003057220 */ /* 0x021fe20000400000 */
[----:B------:R-:W-:Y:S01]  /*11870*/  ISETP.GT.AND P3, PT, R0, 0xd1, P0 ;  /* 0x000000d10000780c */ /* 0x000fe20000764270 */
[----:B------:R-:W-:Y:S02]  /*11880*/  BSSY B1, `(.L_x_490) ;  /* 0x0000005000017945 */ /* 0x000fe40003800000 */
[----:B------:R-:W-:-:S05]  /*11890*/  FFMA R5, R128, R2, R5 ;  /* 0x0000000280057223 */ /* 0x000fca0000000005 */
[----:B------:R0:W-:Y:S05]  /*118a0*/  @P2 STG.E desc[UR36][R8.64+0x340], R5 ;  /* 0x0003400508002986 */ /* 0x0001ea000c101924 */
[----:B------:R-:W-:Y:S05]  /*118b0*/  @!P3 BRA `(.L_x_491) ;  /* 0x000000000004b947 */ /* 0x000fea0003800000 */
[----:B------:R0:W5:Y:S02]  /*118c0*/  LDG.E.LTC128B R3, desc[UR36][R6.64+0x344] ;  /* 0x0003442406037981 */ /* 0x000164000c1e1920 */
.L_x_491:
[----:B------:R-:W-:Y:S05]  /*118d0*/  BSYNC B1 ;  /* 0x0000000000017941 */ /* 0x000fea0003800000 */
.L_x_490:
[----:B-----5:R-:W-:Y:S01]  /*118e0*/  FMUL R4, R3, R16 ;  /* 0x0000001003047220 */ /* 0x020fe20000400000 */
[----:B------:R-:W-:Y:S01]  /*118f0*/  ISETP.GT.AND P2, PT, R0, 0xd0, P1 ;  /* 0x000000d00000780c */ /* 0x000fe20000f44270 */
[----:B------:R-:W-:Y:S02]  /*11900*/  BSSY B1, `(.L_x_492) ;  /* 0x0000005000017945 */ /* 0x000fe40003800000 */
[----:B------:R-:W-:-:S05]  /*11910*/  FFMA R129, R129, R2, R4 ;  /* 0x0000000281817223 */ /* 0x000fca0000000004 */
[----:B------:R0:W-:Y:S05]  /*11920*/  @P3 STG.E desc[UR36][R8.64+0x344], R129 ;  /* 0x0003448108003986 */ /* 0x0001ea000c101924 */
[----:B------:R-:W-:Y:S05]  /*11930*/  @!P2 BRA `(.L_x_493) ;  /* 0x000000000004a947 */ /* 0x000fea0003800000 */
[----:B------:R0:W5:Y:S02]  /*11940*/  LDG.E.LTC128B R3, desc[UR36][R12.64+0x340] ;  /* 0x000340240c037981 */ /* 0x000164000c1e1920 */
.L_x_493:
[----:B------:R-:W-:Y:S05]  /*11950*/  BSYNC B1 ;  /* 0x0000000000017941 */ /* 0x000fea0003800000 */
.L_x_492:
        /* <DEDUP_REMOVED lines=9> */
.L_x_495:
[----:B------:R-:W-:Y:S05]  /*119f0*/  BSYNC B1 ;  /* 0x0000000000017941 */ /* 0x000fea0003800000 */
.L_x_494:
        /* <DEDUP_REMOVED lines=9> */
.L_x_497:
[----:B------:R-:W-:Y:S05]  /*11a90*/  BSYNC B1 ;  /* 0x0000000000017941 */ /* 0x000fea0003800000 */
.L_x_496:
[----:B0----5:R-:W-:Y:S01]  /*11aa0*/  FMUL R5, R3, R16 ;  /* 0x0000001003057220 */ /* 0x021fe20000400000 */
[----:B------:R-:W-:Y:S01]  /*11ab0*/  ISETP.GT.AND P3, PT, R0, 0xd9, P0 ;  /* 0x000000d90000780c */ /* 0x000fe20000764270 */
[----:B------:R-:W-:Y:S02]  /*11ac0*/  BSSY B1, `(.L_x_498) ;  /* 0x0000005000017945 */ /* 0x000fe40003800000 */
[----:B------:R-:W-:-:S05]  /*11ad0*/  FFMA R5, R132, R2, R5 ;  /* 0x0000000284057223 */ /* 0x000fca0000000005 */
[----:B------:R0:W-:Y:S05]  /*11ae0*/  @P2 STG.E desc[UR36][R8.64+0x360], R5 ;  /* 0x0003600508002986 */ /* 0x0001ea000c101924 */
[----:B------:R-:W-:Y:S05]  /*11af0*/  @!P3 BRA `(.L_x_499) ;  /* 0x000000000004b947 */ /* 0x000fea0003800000 */
[----:B------:R0:W5:Y:S02]  /*11b00*/  LDG.E.LTC128B R3, desc[UR36][R6.64+0x364] ;  /* 0x0003642406037981 */ /* 0x000164000c1e1920 */
.L_x_499:
[----:B------:R-:W-:Y:S05]  /*11b10*/  BSYNC B1 ;  /* 0x0000000000017941 */ /* 0x000fea0003800000 */
.L_x_498:
[----:B-----5:R-:W-:Y:S01]  /*11b20*/  FMUL R4, R3, R16 ;  /* 0x0000001003047220 */ /* 0x020fe20000400000 */
[----:B------:R-:W-:Y:S01]  /*11b30*/  ISETP.GT.AND P2, PT, R0, 0xd8, P1 ;  /* 0x000000d80000780c */ /* 0x000fe20000f44270 */
[----:B------:R-:W-:Y:S02]  /*11b40*/  BSSY B1, `(.L_x_500) ;  /* 0x0000005000017945 */ /* 0x000fe40003800000 */
[----:B------:R-:W-:-:S05]  /*11b50*/  FFMA R133, R133, R2, R4 ;  /* 0x0000000285857223 */ /* 0x000fca0000000004 */
[----:B------:R0:W-:Y:S05]  /*11b60*/  @P3 STG.E desc[UR36][R8.64+0x364], R133 ;  /* 0x0003648508003986 */ /* 0x0001ea000c101924 */
[----:B------:R-:W-:Y:S05]  /*11b70*/  @!P2 BRA `(.L_x_501) ;  /* 0x000000000004a947 */ /* 0x000fea0003800000 */
[----:B------:R0:W5:Y:S02]  /*11b80*/  LDG.E.LTC128B R3, desc[UR36][R12.64+0x360] ;  /* 0x000360240c037981 */ /* 0x000164000c1e1920 */
.L_x_501:
[----:B------:R-:W-:Y:S05]  /*11b90*/  BSYNC B1 ;  /* 0x0000000000017941 */ /* 0x000fea0003800000 */
.L_x_500:
        /* <DEDUP_REMOVED lines=9> */
.L_x_503:
[----:B------:R-:W-:Y:S05]  /*11c30*/  BSYNC B1 ;  /* 0x0000000000017941 */ /* 0x000fea0003800000 */
.L_x_502:
        /* <DEDUP_REMOVED lines=9> */
.L_x_505:
[----:B------:R-:W-:Y:S05]  /*11cd0*/  BSYNC B1 ;  /* 0x0000000000017941 */ /* 0x000fea0003800000 */
.L_x_504:
[----:B0----5:R-:W-:Y:S01]  /*11ce0*/  FMUL R5, R3, R16 ;  /* 0x0000001003057220 */ /* 0x021fe20000400000 */
[----:B------:R-:W-:Y:S01]  /*11cf0*/  ISETP.GT.AND P3, PT, R0, 0xe1, P0 ;  /* 0x000000e10000780c */ /* 0x000fe20000764270 */
[----:B------:R-:W-:Y:S02]  /*11d00*/  BSSY B1, `(.L_x_506) ;  /* 0x0000005000017945 */ /* 0x000fe40003800000 */
[----:B------:R-:W-:-:S05]  /*11d10*/  FFMA R5, R136, R2, R5 ;  /* 0x0000000288057223 */ /* 0x000fca0000000005 */
[----:B------:R0:W-:Y:S05]  /*11d20*/  @P2 STG.E desc[UR36][R8.64+0x380], R5 ;  /* 0x0003800508002986 */ /* 0x0001ea000c101924 */
[----:B------:R-:W-:Y:S05]  /*11d30*/  @!P3 BRA `(.L_x_507) ;  /* 0x000000000004b947 */ /* 0x000fea0003800000 */
[----:B------:R0:W5:Y:S02]  /*11d40*/  LDG.E.LTC128B R3, desc[UR36][R6.64+0x384] ;  /* 0x0003842406037981 */ /* 0x000164000c1e1920 */
.L_x_507:
[----:B------:R-:W-:Y:S05]  /*11d50*/  BSYNC B1 ;  /* 0x0000000000017941 */ /* 0x000fea0003800000 */
.L_x_506:
[----:B-----5:R-:W-:Y:S01]  /*11d60*/  FMUL R4, R3, R16 ;  /* 0x0000001003047220 */ /* 0x020fe20000400000 */
[----:B------:R-:W-:Y:S01]  /*11d70*/  ISETP.GT.AND P2, PT, R0, 0xe0, P1 ;  /* 0x000000e00000780c */ /* 0x000fe20000f44270 */
[----:B------:R-:W-:Y:S02]  /*11d80*/  BSSY B1, `(.L_x_508) ;  /* 0x0000005000017945 */ /* 0x000fe40003800000 */
[----:B------:R-:W-:-:S05]  /*11d90*/  FFMA R137, R137, R2, R4 ;  /* 0x0000000289897223 */ /* 0x000fca0000000004 */
[----:B------:R0:W-:Y:S05]  /*11da0*/  @P3 STG.E desc[UR36][R8.64+0x384], R137 ;  /* 0x0003848908003986 */ /* 0x0001ea000c101924 */
[----:B------:R-:W-:Y:S05]  /*11db0*/  @!P2 BRA `(.L_x_509) ;  /* 0x000000000004a947 */ /* 0x000fea0003800000 */
[----:B------:R0:W5:Y:S02]  /*11dc0*/  LDG.E.LTC128B R3, desc[UR36][R12.64+0x380] ;  /* 0x000380240c037981 */ /* 0x000164000c1e1920 */
.L_x_509:
[----:B------:R-:W-:Y:S05]  /*11dd0*/  BSYNC B1 ;  /* 0x0000000000017941 */ /* 0x000fea0003800000 */
.L_x_508:
        /* <DEDUP_REMOVED lines=9> */
.L_x_511:
[----:B------:R-:W-:Y:S05]  /*11e70*/  BSYNC B1 ;  /* 0x0000000000017941 */ /* 0x000fea0003800000 */
.L_x_510:
        /* <DEDUP_REMOVED lines=9> */
.L_x_513:
[----:B------:R-:W-:Y:S05]  /*11f10*/  BSYNC B1 ;  /* 0x0000000000017941 */ /* 0x000fea0003800000 */
.L_x_512:
[----:B0----5:R-:W-:Y:S01]  /*11f20*/  FMUL R5, R3, R16 ;  /* 0x0000001003057220 */ /* 0x021fe20000400000 */
[----:B------:R-:W-:Y:S01]  /*11f30*/  ISETP.GT.AND P3, PT, R0, 0xe9, P0 ;  /* 0x000000e90000780c */ /* 0x000fe20000764270 */
[----:B------:R-:W-:Y:S02]  /*11f40*/  BSSY B1, `(.L_x_514) ;  /* 0x0000005000017945 */ /* 0x000fe40003800000 */
[----:B------:R-:W-:-:S05]  /*11f50*/  FFMA R5, R140, R2, R5 ;  /* 0x000000028c057223 */ /* 0x000fca0000000005 */
[----:B------:R0:W-:Y:S05]  /*11f60*/  @P2 STG.E desc[UR36][R8.64+0x3a0], R5 ;  /* 0x0003a00508002986 */ /* 0x0001ea000c101924 */
[----:B------:R-:W-:Y:S05]  /*11f70*/  @!P3 BRA `(.L_x_515) ;  /* 0x000000000004b947 */ /* 0x000fea0003800000 */
[----:B------:R0:W5:Y:S02]  /*11f80*/  LDG.E.LTC128B R3, desc[UR36][R6.64+0x3a4] ;  /* 0x0003a42406037981 */ /* 0x000164000c1e1920 */
.L_x_515:
[----:B------:R-:W-:Y:S05]  /*11f90*/  BSYNC B1 ;  /* 0x0000000000017941 */ /* 0x000fea0003800000 */
.L_x_514:
[----:B-----5:R-:W-:Y:S01]  /*11fa0*/  FMUL R4, R3, R16 ;  /* 0x0000001003047220 */ /* 0x020fe20000400000 */
[----:B------:R-:W-:Y:S01]  /*11fb0*/  ISETP.GT.AND P2, PT, R0, 0xe8, P1 ;  /* 0x000000e80000780c */ /* 0x000fe20000f44270 */
[----:B------:R-:W-:Y:S02]  /*11fc0*/  BSSY B1, `(.L_x_516) ;  /* 0x0000005000017945 */ /* 0x000fe40003800000 */
[----:B------:R-:W-:-:S05]  /*11fd0*/  FFMA R141, R141, R2, R4 ;  /* 0x000000028d8d7223 */ /* 0x000fca0000000004 */
[----:B------:R0:W-:Y:S05]  /*11fe0*/  @P3 STG.E desc[UR36][R8.64+0x3a4], R141 ;  /* 0x0003a48d08003986 */ /* 0x0001ea000c101924 */
[----:B------:R-:W-:Y:S05]  /*11ff0*/  @!P2 BRA `(.L_x_517) ;  /* 0x000000000004a947 */ /* 0x000fea0003800000 */
[----:B------:R0:W5:Y:S02]  /*12000*/  LDG.E.LTC128B R3, desc[UR36][R12.64+0x3a0] ;  /* 0x0003a0240c037981 */ /* 0x000164000c1e1920 */
.L_x_517:
[----:B------:R-:W-:Y:S05]  /*12010*/  BSYNC B1 ;  /* 0x0000000000017941 */ /* 0x000fea0003800000 */
.L_x_516:
        /* <DEDUP_REMOVED lines=9> */
.L_x_519:
[----:B------:R-:W-:Y:S05]  /*120b0*/  BSYNC B1 ;  /* 0x0000000000017941 */ /* 0x000fea0003800000 */
.L_x_518:
        /* <DEDUP_REMOVED lines=9> */
.L_x_521:
[----:B------:R-:W-:Y:S05]  /*12150*/  BSYNC B1 ;  /* 0x0000000000017941 */ /* 0x000fea0003800000 */
.L_x_520:
[----:B0----5:R-:W-:Y:S01]  /*12160*/  FMUL R5, R3, R16 ;  /* 0x0000001003057220 */ /* 0x021fe20000400000 */
[----:B------:R-:W-:Y:S01]  /*12170*/  ISETP.GT.AND P3, PT, R0, 0xf1, P0 ;  /* 0x000000f10000780c */ /* 0x000fe20000764270 */
[----:B------:R-:W-:Y:S02]  /*12180*/  BSSY B1, `(.L_x_522) ;  /* 0x0000005000017945 */ /* 0x000fe40003800000 */
[----:B------:R-:W-:-:S05]  /*12190*/  FFMA R5, R144, R2, R5 ;  /* 0x0000000290057223 */ /* 0x000fca0000000005 */
[----:B------:R0:W-:Y:S05]  /*121a0*/  @P2 STG.E desc[UR36][R8.64+0x3c0], R5 ;  /* 0x0003c00508002986 */ /* 0x0001ea000c101924 */
[----:B------:R-:W-:Y:S05]  /*121b0*/  @!P3 BRA `(.L_x_523) ;  /* 0x000000000004b947 */ /* 0x000fea0003800000 */
[----:B------:R0:W5:Y:S02]  /*121c0*/  LDG.E.LTC128B R3, desc[UR36][R6.64+0x3c4] ;  /* 0x0003c42406037981 */ /* 0x000164000c1e1920 */
.L_x_523:
[----:B------:R-:W-:Y:S05]  /*121d0*/  BSYNC B1 ;  /* 0x0000000000017941 */ /* 0x000fea0003800000 */
.L_x_522:
[----:B-----5:R-:W-:Y:S01]  /*121e0*/  FMUL R4, R3, R16 ;  /* 0x0000001003047220 */ /* 0x020fe20000400000 */
[----:B------:R-:W-:Y:S01]  /*121f0*/  ISETP.GT.AND P2, PT, R0, 0xf0, P1 ;  /* 0x000000f00000780c */ /* 0x000fe20000f44270 */
[----:B------:R-:W-:Y:S02]  /*12200*/  BSSY B1, `(.L_x_524) ;  /* 0x0000005000017945 */ /* 0x000fe40003800000 */
[----:B------:R-:W-:-:S05]  /*12210*/  FFMA R145, R145, R2, R4 ;  /* 0x0000000291917223 */ /* 0x000fca0000000004 */
[----:B------:R0:W-:Y:S05]  /*12220*/  @P3 STG.E desc[UR36][R8.64+0x3c4], R145 ;  /* 0x0003c49108003986 */ /* 0x0001ea000c101924 */
[----:B------:R-:W-:Y:S05]  /*12230*/  @!P2 BRA `(.L_x_525) ;  /* 0x000000000004a947 */ /* 0x000fea0003800000 */
[----:B------:R0:W5:Y:S02]  /*12240*/  LDG.E.LTC128B R3, desc[UR36][R12.64+0x3c0] ;  /* 0x0003c0240c037981 */ /* 0x000164000c1e1920 */
.L_x_525:
[----:B------:R-:W-:Y:S05]  /*12250*/  BSYNC B1 ;  /* 0x0000000000017941 */ /* 0x000fea0003800000 */
.L_x_524:
        /* <DEDUP_REMOVED lines=9> */
.L_x_527:
[----:B------:R-:W-:Y:S05]  /*122f0*/  BSYNC B1 ;  /* 0x0000000000017941 */ /* 0x000fea0003800000 */
.L_x_526:
        /* <DEDUP_REMOVED lines=9> */
.L_x_529:
[----:B------:R-:W-:Y:S05]  /*12390*/  BSYNC B1 ;  /* 0x0000000000017941 */ /* 0x000fea0003800000 */
.L_x_528:
[----:B0----5:R-:W-:Y:S01]  /*123a0*/  FMUL R5, R3, R16 ;  /* 0x0000001003057220 */ /* 0x021fe20000400000 */
[----:B------:R-:W-:Y:S01]  /*123b0*/  ISETP.GT.AND P0, PT, R0, 0xf9, P0 ;  /* 0x000000f90000780c */ /* 0x000fe20000704270 */
[----:B------:R-:W-:Y:S02]  /*123c0*/  BSSY B1, `(.L_x_530) ;  /* 0x0000005000017945 */ /* 0x000fe40003800000 */
[----:B------:R-:W-:-:S05]  /*123d0*/  FFMA R5, R148, R2, R5 ;  /* 0x0000000294057223 */ /* 0x000fca0000000005 */
[----:B------:R0:W-:Y:S05]  /*123e0*/  @P2 STG.E desc[UR36][R8.64+0x3e0], R5 ;  /* 0x0003e00508002986 */ /* 0x0001ea000c101924 */
[----:B------:R-:W-:Y:S05]  /*123f0*/  @!P0 BRA `(.L_x_531) ;  /* 0x0000000000048947 */ /* 0x000fea0003800000 */
[----:B------:R0:W5:Y:S02]  /*12400*/  LDG.E.LTC128B R3, desc[UR36][R6.64+0x3e4] ;  /* 0x0003e42406037981 */ /* 0x000164000c1e1920 */
.L_x_531:
[----:B------:R-:W-:Y:S05]  /*12410*/  BSYNC B1 ;  /* 0x0000000000017941 */ /* 0x000fea0003800000 */
.L_x_530:
[----:B-----5:R-:W-:Y:S01]  /*12420*/  FMUL R4, R3, R16 ;  /* 0x0000001003047220 */ /* 0x020fe20000400000 */
[----:B------:R-:W-:Y:S01]  /*12430*/  ISETP.GT.AND P2, PT, R0, 0xf8, P1 ;  /* 0x000000f80000780c */ /* 0x000fe20000f44270 */
[----:B------:R-:W-:Y:S02]  /*12440*/  BSSY B1, `(.L_x_532) ;  /* 0x0000005000017945 */ /* 0x000fe40003800000 */
[----:B------:R-:W-:-:S05]  /*12450*/  FFMA R149, R149, R2, R4 ;  /* 0x0000000295957223 */ /* 0x000fca0000000004 */
[----:B------:R0:W-:Y:S05]  /*12460*/  @P0 STG.E desc[UR36][R8.64+0x3e4], R149 ;  /* 0x0003e49508000986 */ /* 0x0001ea000c101924 */
[----:B------:R-:W-:Y:S05]  /*12470*/  @!P2 BRA `(.L_x_533) ;  /* 0x000000000004a947 */ /* 0x000fea0003800000 */
[----:B------:R0:W5:Y:S02]  /*12480*/  LDG.E.LTC128B R3, desc[UR36][R12.64+0x3e0] ;  /* 0x0003e0240c037981 */ /* 0x000164000c1e1920 */
.L_x_533:
[----:B------:R-:W-:Y:S05]  /*12490*/  BSYNC B1 ;  /* 0x0000000000017941 */ /* 0x000fea0003800000 */
.L_x_532:
[----:B0----5:R-:W-:Y:S01]  /*124a0*/  FMUL R5, R3, R16 ;  /* 0x0000001003057220 */ /* 0x021fe20000400000 */
[----:B------:R-:W-:Y:S01]  /*124b0*/  @P2 IMAD.MOV.U32 R4, RZ, RZ, R158 ;  /* 0x000000ffff042224 */ /* 0x000fe200078e009e */
[----:B------:R-:W-:Y:S01]  /*124c0*/  ISETP.GT.AND P1, PT, R0, 0xf9, P1 ;  /* 0x000000f90000780c */ /* 0x000fe20000f24270 */
[----:B------:R-:W-:Y:S01]  /*124d0*/  BSSY B1, `(.L_x_534) ;  /* 0x0000006000017945 */ /* 0x000fe20003800000 */
[----:B-1----:R-:W-:Y:S01]  /*124e0*/  FFMA R7, R150, R2, R5 ;  /* 0x0000000296077223 */ /* 0x002fe20000000005 */
[----:B------:R-:W-:-:S05]  /*124f0*/  @P2 MOV R5, R159 ;  /* 0x0000009f00052202 */ /* 0x000fca0000000f00 */
[----:B------:R0:W-:Y:S05]  /*12500*/  @P2 STG.E desc[UR36][R4.64+0x3e0], R7 ;  /* 0x0003e00704002986 */ /* 0x0001ea000c101924 */
[----:B------:R-:W-:Y:S05]  /*12510*/  @!P1 BRA `(.L_x_535) ;  /* 0x0000000000049947 */ /* 0x000fea0003800000 */
[----:B------:R1:W5:Y:S02]  /*12520*/  LDG.E.LTC128B R3, desc[UR36][R12.64+0x3e4] ;  /* 0x0003e4240c037981 */ /* 0x000364000c1e1920 */
.L_x_535:
[----:B------:R-:W-:Y:S05]  /*12530*/  BSYNC B1 ;  /* 0x0000000000017941 */ /* 0x000fea0003800000 */
.L_x_534:
[----:B-----5:R-:W-:-:S04]  /*12540*/  FMUL R0, R3, R16 ;  /* 0x0000001003007220 */ /* 0x020fc80000400000 */
[----:B------:R-:W-:Y:S01]  /*12550*/  FFMA R151, R151, R2, R0 ;  /* 0x0000000297977223 */ /* 0x000fe20000000000 */
[----:B------:R-:W-:Y:S06]  /*12560*/  @!P1 BRA `(.L_x_536) ;  /* 0x00000040003c9947 */ /* 0x000fec0003800000 */
[----:B------:R0:W-:Y:S01]  /*12570*/  STG.E desc[UR36][R158.64+0x3e4], R151 ;  /* 0x0003e4979e007986 */ /* 0x0001e2000c101924 */
[----:B------:R-:W-:Y:S05]  /*12580*/  BRA `(.L_x_536) ;  /* 0x0000004000347947 */ /* 0x000fea0003800000 */
.L_x_29:
[----:B------:R-:W2:Y:S01]  /*12590*/  LDL.LU R3, [R1] ;  /* 0x0000000001037983 */ /* 0x000ea20000300800 */
[----:B------:R-:W-:-:S03]  /*125a0*/  ULDC.64 UR4, c[0x0][0x5c0] ;  /* 0x0001700000047ab9 */ /* 0x000fc60000000a00 */
[----:B------:R-:W3:Y:S04]  /*125b0*/  LDL.LU R8, [R1+0x5c] ;  /* 0x00005c0001087983 */ /* 0x000ee80000300800 */
[----:B------:R-:W4:Y:S04]  /*125c0*/  LDL.LU R9, [R1+0x60] ;  /* 0x0000600001097983 */ /* 0x000f280000300800 */
[----:B------:R-:W5:Y:S04]  /*125d0*/  LDL.LU R235, [R1+0x88] ;  /* 0x0000880001eb7983 */ /* 0x000f680000300800 */
        /* <DEDUP_REMOVED lines=92> */
[----:B------:R-:W5:Y:S01]  /*12ba0*/  LDL.LU R12, [R1+0x1fc] ;  /* 0x0001fc00010c7983 */ /* 0x000f620000300800 */
[----:B------:R-:W-:-:S03]  /*12bb0*/  LEA R4, P0, R6, UR4, 0x2 ;  /* 0x0000000406047c11 */ /* 0x000fc6000f8010ff */
[----:B------:R-:W3:Y:S01]  /*12bc0*/  LDL.LU R7, [R1+0x4] ;  /* 0x0000040001077983 */ /* 0x000ee20000300800 */
[----:B------:R-:W-:Y:S02]  /*12bd0*/  LEA.HI.X R5, R6, UR5, R10, 0x2, P0 ;  /* 0x0000000506057c11 */ /* 0x000fe400080f140a */
[----:B------:R-:W-:Y:S01]  /*12be0*/  ISETP.GT.AND P0, PT, R0, 0x1, P3 ;  /* 0x000000010000780c */ /* 0x000fe20001f04270 */
[-C--:B--2---:R-:W-:Y:S01]  /*12bf0*/  FMUL R3, R3, R2.reuse ;  /* 0x0000000203037220 */ /* 0x084fe20000400000 */
[----:B------:R-:W2:Y:S04]  /*12c00*/  LDL.LU R10, [R1+0x84] ;  /* 0x00008400010a7983 */ /* 0x000ea80000300800 */
[----:B------:R3:W-:Y:S02]  /*12c10*/  @P1 STG.E desc[UR36][R4.64], R3 ;  /* 0x0000000304001986 */ /* 0x0007e4000c101924 */
[----:B---3--:R-:W-:-:S05]  /*12c20*/  FMUL R3, R7, R2 ;  /* 0x0000000207037220 */ /* 0x008fca0000400000 */
[----:B------:R0:W-:Y:S04]  /*12c30*/  @P0 STG.E desc[UR36][R4.64+0x4], R3 ;  /* 0x0000040304000986 */ /* 0x0001e8000c101924 */
[----:B0-----:R-:W3:Y:S01]  /*12c40*/  LDL.LU R3, [R1+0x8] ;  /* 0x0000080001037983 */ /* 0x001ee20000300800 */
[----:B------:R-:W-:Y:S01]  /*12c50*/  ISETP.GT.AND P2, PT, R17, 0x8, PT ;  /* 0x000000081100780c */ /* 0x000fe20003f44270 */
[----:B------:R-:W-:-:S03]  /*12c60*/  USHF.L.U32 UR5, UR8, 0x5, URZ ;  /* 0x0000000508057899 */ /* 0x000fc6000800063f */
[----:B------:R-:W-:Y:S01]  /*12c70*/  ISETP.GT.AND P0, PT, R0, RZ, P2 ;  /* 0x000000ff0000720c */ /* 0x000fe20001704270 */
[----:B------:R-:W-:Y:S02]  /*12c80*/  USHF.L.U64.HI UR4, UR8, 0x5, UR9 ;  /* 0x0000000508047899 */ /* 0x000fe40008010209 */
[----:B------:R-:W-:-:S04]  /*12c90*/  IADD3 R6, P1, R4, UR5, RZ ;  /* 0x0000000504067c10 */ /* 0x000fc8000ff3e0ff */
[----:B------:R-:W-:Y:S01]  /*12ca0*/  IADD3.X R7, R5, UR4, RZ, P1, !PT ;  /* 0x0000000405077c10 */ /* 0x000fe20008ffe4ff */
[----:B---3--:R-:W-:-:S05]  /*12cb0*/  FMUL R3, R3, R2 ;  /* 0x0000000203037220 */ /* 0x008fca0000400000 */
[----:B------:R0:W-:Y:S04]  /*12cc0*/  @P0 STG.E desc[UR36][R6.64], R3 ;  /* 0x0000000306000986 */ /* 0x0001e8000c101924 */
[----:B0-----:R-:W3:Y:S01]  /*12cd0*/  LDL.LU R3, [R1+0xc] ;  /* 0x00000c0001037983 */ /* 0x001ee20000300800 */
[----:B------:R-:W-:Y:S01]  /*12ce0*/  ISETP.GT.AND P0, PT, R0, 0x1, P2 ;  /* 0x000000010000780c */ /* 0x000fe20001704270 */
[----:B---3--:R-:W-:-:S12]  /*12cf0*/  FMUL R3, R3, R2 ;  /* 0x0000000203037220 */ /* 0x008fd80000400000 */
        /* <DEDUP_REMOVED lines=74> */
[C---:B------:R-:W-:Y:S02]  /*131a0*/  ISETP.GT.AND P4, PT, R0.reuse, 0x28, P2 ;  /* 0x000000280000780c */ /* 0x040fe40001784270 */
[----:B------:R-:W-:Y:S01]  /*131b0*/  ISETP.GT.AND P5, PT, R0, 0x29, P2 ;  /* 0x000000290000780c */ /* 0x000fe200017a4270 */
[-C--:B------:R-:W-:Y:S01]  /*131c0*/  FMUL R8, R8, R2.reuse ;  /* 0x0000000208087220 */ /* 0x080fe20000400000 */
[----:B---3--:R-:W-:-:S09]  /*131d0*/  FMUL R3, R3, R2 ;  /* 0x0000000203037220 */ /* 0x008fd20000400000 */
[----:B------:R0:W-:Y:S04]  /*131e0*/  @P4 STG.E desc[UR36][R6.64+0xa0], R3 ;  /* 0x0000a00306004986 */ /* 0x0001e8000c101924 */
[----:B------:R1:W-:Y:S04]  /*131f0*/  @P5 STG.E desc[UR36][R6.64+0xa4], R8 ;  /* 0x0000a40806005986 */ /* 0x0003e8000c101924 */
[----:B0-----:R-:W3:Y:S04]  /*13200*/  LDL.LU R3, [R1+0x64] ;  /* 0x0000640001037983 */ /* 0x001ee80000300800 */
[----:B-1----:R-:W5:Y:S01]  /*13210*/  LDL.LU R8, [R1+0x68] ;  /* 0x0000680001087983 */ /* 0x002f620000300800 */
[----:B------:R-:W-:-:S02]  /*13220*/  ISETP.GT.AND P6, PT, R0, 0x30, P3 ;  /* 0x000000300000780c */ /* 0x000fc40001fc4270 */
[C---:B------:R-:W-:Y:S02]  /*13230*/  ISETP.GT.AND P0, PT, R0.reuse, 0x31, P3 ;  /* 0x000000310000780c */ /* 0x040fe40001f04270 */
[----:B------:R-:W-:Y:S01]  /*13240*/  ISETP.GT.AND P1, PT, R0, 0x30, P2 ;  /* 0x000000300000780c */ /* 0x000fe20001724270 */
[----:B----4-:R-:W-:-:S08]  /*13250*/  FMUL R9, R9, R2 ;  /* 0x0000000209097220 */ /* 0x010fd00000400000 */
[----:B------:R0:W-:Y:S04]  /*13260*/  @P6 STG.E desc[UR36][R4.64+0xc0], R9 ;  /* 0x0000c00904006986 */ /* 0x0001e8000c101924 */
[----:B0-----:R-:W4:Y:S01]  /*13270*/  LDL.LU R9, [R1+0x74] ;  /* 0x0000740001097983 */ /* 0x001f220000300800 */
[-C--:B---3--:R-:W-:Y:S01]  /*13280*/  FMUL R3, R3, R2.reuse ;  /* 0x0000000203037220 */ /* 0x088fe20000400000 */
[----:B-----5:R-:W-:-:S04]  /*13290*/  FMUL R8, R8, R2 ;  /* 0x0000000208087220 */ /* 0x020fc80000400000 */
[----:B------:R0:W-:Y:S04]  /*132a0*/  @P0 STG.E desc[UR36][R4.64+0xc4], R3 ;  /* 0x0000c40304000986 */ /* 0x0001e8000c101924 */
[----:B------:R1:W-:Y:S04]  /*132b0*/  @P1 STG.E desc[UR36][R6.64+0xc0], R8 ;  /* 0x0000c00806001986 */ /* 0x0003e8000c101924 */
[----:B0-----:R-:W3:Y:S04]  /*132c0*/  LDL.LU R3, [R1+0x6c] ;  /* 0x00006c0001037983 */ /* 0x001ee80000300800 */
[----:B-1----:R-:W5:Y:S01]  /*132d0*/  LDL.LU R8, [R1+0x70] ;  /* 0x0000700001087983 */ /* 0x002f620000300800 */
[----:B------:R-:W-:-:S02]  /*132e0*/  ISETP.GT.AND P4, PT, R0, 0x31, P2 ;  /* 0x000000310000780c */ /* 0x000fc40001784270 */
[C---:B------:R-:W-:Y:S02]  /*132f0*/  ISETP.GT.AND P5, PT, R0.reuse, 0x38, P3 ;  /* 0x000000380000780c */ /* 0x040fe40001fa4270 */
[----:B------:R-:W-:Y:S01]  /*13300*/  ISETP.GT.AND P6, PT, R0, 0x39, P3 ;  /* 0x000000390000780c */ /* 0x000fe20001fc4270 */
[-C--:B----4-:R-:W-:Y:S01]  /*13310*/  FMUL R9, R9, R2.reuse ;  /* 0x0000000209097220 */ /* 0x090fe20000400000 */
[-C--:B---3--:R-:W-:Y:S01]  /*13320*/  FMUL R3, R3, R2.reuse ;  /* 0x0000000203037220 */ /* 0x088fe20000400000 */
[----:B-----5:R-:W-:-:S06]  /*13330*/  FMUL R8, R8, R2 ;  /* 0x0000000208087220 */ /* 0x020fcc0000400000 */
[----:B------:R0:W-:Y:S04]  /*13340*/  @P4 STG.E desc[UR36][R6.64+0xc4], R3 ;  /* 0x0000c40306004986 */ /* 0x0001e8000c101924 */
[----:B------:R1:W-:Y:S04]  /*13350*/  @P5 STG.E desc[UR36][R4.64+0xe0], R8 ;  /* 0x0000e00804005986 */ /* 0x0003e8000c101924 */
[----:B0-----:R-:W3:Y:S04]  /*13360*/  LDL.LU R3, [R1+0x78] ;  /* 0x0000780001037983 */ /* 0x001ee80000300800 */
[----:B-1----:R-:W4:Y:S04]  /*13370*/  LDL.LU R8, [R1+0x7c] ;  /* 0x00007c0001087983 */ /* 0x002f280000300800 */
[----:B------:R0:W-:Y:S04]  /*13380*/  @P6 STG.E desc[UR36][R4.64+0xe4], R9 ;  /* 0x0000e40904006986 */ /* 0x0001e8000c101924 */
[----:B0-----:R-:W5:Y:S01]  /*13390*/  LDL.LU R9, [R1+0x80] ;  /* 0x0000800001097983 */ /* 0x001f620000300800 */
[----:B------:R-:W-:-:S02]  /*133a0*/  ISETP.GT.AND P0, PT, R0, 0x38, P2 ;  /* 0x000000380000780c */ /* 0x000fc40001704270 */
[C---:B------:R-:W-:Y:S02]  /*133b0*/  ISETP.GT.AND P1, PT, R0.reuse, 0x39, P2 ;  /* 0x000000390000780c */ /* 0x040fe40001724270 */
[C---:B------:R-:W-:Y:S02]  /*133c0*/  ISETP.GT.AND P4, PT, R0.reuse, 0x40, P3 ;  /* 0x000000400000780c */ /* 0x040fe40001f84270 */
[C---:B------:R-:W-:Y:S02]  /*133d0*/  ISETP.GT.AND P5, PT, R0.reuse, 0x41, P3 ;  /* 0x000000410000780c */ /* 0x040fe40001fa4270 */
[----:B------:R-:W-:Y:S01]  /*133e0*/  ISETP.GT.AND P6, PT, R0, 0x40, P2 ;  /* 0x000000400000780c */ /* 0x000fe200017c4270 */
[-C--:B------:R-:W-:Y:S01]  /*133f0*/  FMUL R11, R11, R2.reuse ;  /* 0x000000020b0b7220 */ /* 0x080fe20000400000 */
[-C--:B------:R-:W-:Y:S01]  /*13400*/  FMUL R13, R13, R2.reuse ;  /* 0x000000020d0d7220 */ /* 0x080fe20000400000 */
[-C--:B------:R-:W-:Y:S01]  /*13410*/  FMUL R15, R15, R2.reuse ;  /* 0x000000020f0f7220 */ /* 0x080fe20000400000 */
[----:B------:R-:W-:Y:S01]  /*13420*/  USHF.L.U32 UR12, UR8, 0x9, URZ ;  /* 0x00000009080c7899 */ /* 0x000fe2000800063f */
[-C--:B---3--:R-:W-:Y:S01]  /*13430*/  FMUL R3, R3, R2.reuse ;  /* 0x0000000203037220 */ /* 0x088fe20000400000 */
[----:B----4-:R-:W-:-:S04]  /*13440*/  FMUL R8, R8, R2 ;  /* 0x0000000208087220 */ /* 0x010fc80000400000 */
[----:B------:R2:W-:Y:S04]  /*13450*/  @P0 STG.E desc[UR36][R6.64+0xe0], R3 ;  /* 0x0000e00306000986 */ /* 0x0005e8000c101924 */
[----:B------:R5:W-:Y:S01]  /*13460*/  @P1 STG.E desc[UR36][R6.64+0xe4], R8 ;  /* 0x0000e40806001986 */ /* 0x000be2000c101924 */
[C---:B------:R-:W-:Y:S02]  /*13470*/  ISETP.GT.AND P0, PT, R0.reuse, 0x41, P2 ;  /* 0x000000410000780c */ /* 0x040fe40001704270 */
[----:B------:R-:W-:Y:S01]  /*13480*/  ISETP.GT.AND P1, PT, R0, 0x48, P3 ;  /* 0x000000480000780c */ /* 0x000fe20001f24270 */
[-C--:B--2---:R-:W-:Y:S01]  /*13490*/  FMUL R3, R10, R2.reuse ;  /* 0x000000020a037220 */ /* 0x084fe20000400000 */
[-C--:B-----5:R-:W-:Y:S01]  /*134a0*/  FMUL R8, R9, R2.reuse ;  /* 0x0000000209087220 */ /* 0x0a0fe20000400000 */
[----:B------:R-:W-:-:S04]  /*134b0*/  FMUL R9, R235, R2 ;  /* 0x00000002eb097220 */ /* 0x000fc80000400000 */
[----:B------:R-:W-:Y:S01]  /*134c0*/  @P4 STG.E desc[UR36][R4.64+0x100], R8 ;  /* 0x0001000804004986 */ /* 0x000fe2000c101924 */
[----:B------:R-:W-:-:S03]  /*134d0*/  ISETP.GT.AND P4, PT, R0, 0x49, P3 ;  /* 0x000000490000780c */ /* 0x000fc60001f84270 */
[----:B------:R0:W-:Y:S01]  /*134e0*/  @P5 STG.E desc[UR36][R4.64+0x104], R3 ;  /* 0x0001040304005986 */ /* 0x0001e2000c101924 */
[----:B------:R-:W-:-:S03]  /*134f0*/  ISETP.GT.AND P5, PT, R0, 0x48, P2 ;  /* 0x000000480000780c */ /* 0x000fc600017a4270 */
[----:B------:R1:W-:Y:S01]  /*13500*/  @P6 STG.E desc[UR36][R6.64+0x100], R9 ;  /* 0x0001000906006986 */ /* 0x0003e2000c101924 */
[----:B------:R-:W-:-:S03]  /*13510*/  ISETP.GT.AND P6, PT, R0, 0x49, P2 ;  /* 0x000000490000780c */ /* 0x000fc600017c4270 */
[----:B------:R2:W-:Y:S01]  /*13520*/  @P0 STG.E desc[UR36][R6.64+0x104], R11 ;  /* 0x0001040b06000986 */ /* 0x0005e2000c101924 */
[----:B0-----:R-:W-:-:S03]  /*13530*/  FMUL R3, R234, R2 ;  /* 0x00000002ea037220 */ /* 0x001fc60000400000 */
[----:B------:R0:W-:Y:S01]  /*13540*/  @P1 STG.E desc[UR36][R4.64+0x120], R13 ;  /* 0x0001200d04001986 */ /* 0x0001e2000c101924 */
[C---:B------:R-:W-:Y:S01]  /*13550*/  ISETP.GT.AND P0, PT, R0.reuse, 0x50, P3 ;  /* 0x000000500000780c */ /* 0x040fe20001f04270 */
[----:B-1----:R-:W-:Y:S01]  /*13560*/  FMUL R9, R233, R2 ;  /* 0x00000002e9097220 */ /* 0x002fe20000400000 */
[C---:B------:R-:W-:Y:S01]  /*13570*/  ISETP.GT.AND P1, PT, R0.reuse, 0x51, P3 ;  /* 0x000000510000780c */ /* 0x040fe20001f24270 */
[----:B------:R1:W-:Y:S01]  /*13580*/  @P4 STG.E desc[UR36][R4.64+0x124], R3 ;  /* 0x0001240304004986 */ /* 0x0003e2000c101924 */
[----:B------:R-:W-:-:S03]  /*13590*/  ISETP.GT.AND P4, PT, R0, 0x50, P2 ;  /* 0x000000500000780c */ /* 0x000fc60001784270 */
[----:B------:R3:W-:Y:S01]  /*135a0*/  @P5 STG.E desc[UR36][R6.64+0x120], R9 ;  /* 0x0001200906005986 */ /* 0x0007e2000c101924 */
[----:B------:R-:W-:-:S03]  /*135b0*/  ISETP.GT.AND P5, PT, R0, 0x51, P2 ;  /* 0x000000510000780c */ /* 0x000fc600017a4270 */
[----:B------:R4:W-:Y:S01]  /*135c0*/  @P6 STG.E desc[UR36][R6.64+0x124], R15 ;  /* 0x0001240f06006986 */ /* 0x0009e2000c101924 */
[----:B------:R-:W-:Y:S01]  /*135d0*/  ISETP.GT.AND P6, PT, R0, 0x58, P3 ;  /* 0x000000580000780c */ /* 0x000fe20001fc4270 */
[-C--:B--2---:R-:W-:Y:S01]  /*135e0*/  FMUL R11, R232, R2.reuse ;  /* 0x00000002e80b7220 */ /* 0x084fe20000400000 */
[-C--:B0-----:R-:W-:Y:S01]  /*135f0*/  FMUL R13, R231, R2.reuse ;  /* 0x00000002e70d7220 */ /* 0x081fe20000400000 */
[----:B-1----:R-:W-:-:S03]  /*13600*/  FMUL R3, R230, R2 ;  /* 0x00000002e6037220 */ /* 0x002fc60000400000 */
[----:B------:R0:W-:Y:S01]  /*13610*/  @P0 STG.E desc[UR36][R4.64+0x140], R11 ;  /* 0x0001400b04000986 */ /* 0x0001e2000c101924 */
[-C--:B---3--:R-:W-:Y:S01]  /*13620*/  FMUL R9, R229, R2.reuse ;  /* 0x00000002e5097220 */ /* 0x088fe20000400000 */
[----:B------:R-:W-:Y:S02]  /*13630*/  ISETP.GT.AND P0, PT, R0, 0x59, P3 ;  /* 0x000000590000780c */ /* 0x000fe40001f04270 */
[----:B------:R1:W-:Y:S01]  /*13640*/  @P1 STG.E desc[UR36][R4.64+0x144], R13 ;  /* 0x0001440d04001986 */ /* 0x0003e2000c101924 */
[----:B----4-:R-:W-:Y:S01]  /*13650*/  FMUL R15, R228, R2 ;  /* 0x00000002e40f7220 */ /* 0x010fe20000400000 */
[C---:B------:R-:W-:Y:S02]  /*13660*/  ISETP.GT.AND P1, PT, R0.reuse, 0x58, P2 ;  /* 0x000000580000780c */ /* 0x040fe40001724270 */
[----:B------:R2:W-:Y:S01]  /*13670*/  @P4 STG.E desc[UR36][R6.64+0x140], R3 ;  /* 0x0001400306004986 */ /* 0x0005e2000c101924 */
[----:B------:R-:W-:-:S03]  /*13680*/  ISETP.GT.AND P4, PT, R0, 0x59, P2 ;  /* 0x000000590000780c */ /* 0x000fc60001784270 */
[----:B------:R3:W-:Y:S01]  /*13690*/  @P5 STG.E desc[UR36][R6.64+0x144], R9 ;  /* 0x0001440906005986 */ /* 0x0007e2000c101924 */
[----:B------:R-:W-:-:S03]  /*136a0*/  ISETP.GT.AND P5, PT, R0, 0x60, P3 ;  /* 0x000000600000780c */ /* 0x000fc60001fa4270 */
[----:B------:R4:W-:Y:S01]  /*136b0*/  @P6 STG.E desc[UR36][R4.64+0x160], R15 ;  /* 0x0001600f04006986 */ /* 0x0009e2000c101924 */
[----:B------:R-:W-:Y:S01]  /*136c0*/  ISETP.GT.AND P6, PT, R0, 0x61, P3 ;  /* 0x000000610000780c */ /* 0x000fe20001fc4270 */
[-C--:B0-----:R-:W-:Y:S01]  /*136d0*/  FMUL R11, R227, R2.reuse ;  /* 0x00000002e30b7220 */ /* 0x081fe20000400000 */
[-C--:B-1----:R-:W-:Y:S01]  /*136e0*/  FMUL R13, R226, R2.reuse ;  /* 0x00000002e20d7220 */ /* 0x082fe20000400000 */
[----:B--2---:R-:W-:-:S03]  /*136f0*/  FMUL R3, R225, R2 ;  /* 0x00000002e1037220 */ /* 0x004fc60000400000 */
[----:B------:R0:W-:Y:S01]  /*13700*/  @P0 STG.E desc[UR36][R4.64+0x164], R11 ;  /* 0x0001640b04000986 */ /* 0x0001e2000c101924 */
[-C--:B---3--:R-:W-:Y:S01]  /*13710*/  FMUL R9, R224, R2.reuse ;  /* 0x00000002e0097220 */ /* 0x088fe20000400000 */
[C---:B------:R-:W-:Y:S02]  /*13720*/  ISETP.GT.AND P0, PT, R0.reuse, 0x60, P2 ;  /* 0x000000600000780c */ /* 0x040fe40001704270 */
        /* <DEDUP_REMOVED lines=217> */
[----:B------:R-:W-:Y:S01]  /*144c0*/  @P6 STG.E desc[UR36][R6.64+0x3a4], R15 ;  /* 0x0003a40f06006986 */ /* 0x000fe2000c101924 */
[C---:B------:R-:W-:Y:S01]  /*144d0*/  ISETP.GT.AND P6, PT, R0.reuse, 0xf8, P3 ;  /* 0x000000f80000780c */ /* 0x040fe20001fc4270 */
[-C--:B0-----:R-:W-:Y:S01]  /*144e0*/  FMUL R11, R23, R2.reuse ;  /* 0x00000002170b7220 */ /* 0x081fe20000400000 */
[----:B------:R-:W-:Y:S01]  /*144f0*/  ISETP.GT.AND P3, PT, R0, 0xf9, P3 ;  /* 0x000000f90000780c */ /* 0x000fe20001f64270 */
[-C--:B-1----:R-:W-:Y:S01]  /*14500*/  FMUL R13, R22, R2.reuse ;  /* 0x00000002160d7220 */ /* 0x082fe20000400000 */
[-C--:B--2---:R-:W-:Y:S02]  /*14510*/  FMUL R3, R21, R2.reuse ;  /* 0x0000000215037220 */ /* 0x084fe40000400000 */
[----:B------:R0:W-:Y:S01]  /*14520*/  @P0 STG.E desc[UR36][R4.64+0x3c0], R11 ;  /* 0x0003c00b04000986 */ /* 0x0001e2000c101924 */
[----:B---3--:R-:W-:-:S03]  /*14530*/  FMUL R9, R20, R2 ;  /* 0x0000000214097220 */ /* 0x008fc60000400000 */
[----:B------:R1:W-:Y:S04]  /*14540*/  @P1 STG.E desc[UR36][R4.64+0x3c4], R13 ;  /* 0x0003c40d04001986 */ /* 0x0003e8000c101924 */
[----:B------:R2:W-:Y:S01]  /*14550*/  @P4 STG.E desc[UR36][R6.64+0x3c0], R3 ;  /* 0x0003c00306004986 */ /* 0x0005e2000c101924 */
[----:B------:R-:W-:Y:S01]  /*14560*/  ISETP.GT.AND P4, PT, R0, 0xf8, P2 ;  /* 0x000000f80000780c */ /* 0x000fe20001784270 */
[-C--:B0-----:R-:W-:Y:S02]  /*14570*/  FMUL R11, R19, R2.reuse ;  /* 0x00000002130b7220 */ /* 0x081fe40000400000 */
[----:B------:R0:W-:Y:S01]  /*14580*/  @P5 STG.E desc[UR36][R6.64+0x3c4], R9 ;  /* 0x0003c40906005986 */ /* 0x0001e2000c101924 */
[----:B------:R-:W-:Y:S02]  /*14590*/  @P3 IMAD.MOV.U32 R10, RZ, RZ, R4 ;  /* 0x000000ffff0a3224 */ /* 0x000fe400078e0004 */
[-C--:B-1----:R-:W-:Y:S01]  /*145a0*/  FMUL R13, R18, R2.reuse ;  /* 0x00000002120d7220 */ /* 0x082fe20000400000 */
[----:B------:R1:W-:Y:S01]  /*145b0*/  @P6 STG.E desc[UR36][R4.64+0x3e0], R11 ;  /* 0x0003e00b04006986 */ /* 0x0003e2000c101924 */
[----:B------:R-:W-:Y:S01]  /*145c0*/  ISETP.GT.AND P1, PT, R17, 0x80, PT ;  /* 0x000000801100780c */ /* 0x000fe20003f24270 */
[----:B------:R-:W-:Y:S01]  /*145d0*/  USHF.L.U64.HI UR11, UR8, 0x9, UR9 ;  /* 0x00000009080b7899 */ /* 0x000fe20008010209 */
[----:B------:R-:W-:Y:S01]  /*145e0*/  ISETP.GT.AND P2, PT, R0, 0xf9, P2 ;  /* 0x000000f90000780c */ /* 0x000fe20001744270 */
[----:B--2---:R-:W-:Y:S01]  /*145f0*/  FMUL R3, R14, R2 ;  /* 0x000000020e037220 */ /* 0x004fe20000400000 */
[----:B0-----:R-:W-:Y:S01]  /*14600*/  IMAD.U32 R9, RZ, RZ, UR12 ;  /* 0x0000000cff097e24 */ /* 0x001fe2000f8e00ff */
[----:B-1----:R-:W-:-:S02]  /*14610*/  @P3 MOV R11, R5 ;  /* 0x00000005000b3202 */ /* 0x002fc40000000f00 */
[----:B------:R-:W-:-:S03]  /*14620*/  ISETP.GT.AND P0, PT, R17, 0x88, PT ;  /* 0x000000881100780c */ /* 0x000fc60003f04270 */
[----:B------:R0:W-:Y:S01]  /*14630*/  @P3 STG.E desc[UR36][R10.64+0x3e4], R13 ;  /* 0x0003e40d0a003986 */ /* 0x0001e2000c101924 */
[----:B------:R-:W-:Y:S01]  /*14640*/  ISETP.GT.AND P3, PT, R0, RZ, P1 ;  /* 0x000000ff0000720c */ /* 0x000fe20000f64270 */
[-C--:B------:R-:W-:Y:S01]  /*14650*/  FMUL R15, R12, R2.reuse ;  /* 0x000000020c0f7220 */ /* 0x080fe20000400000 */
[----:B------:R-:W-:Y:S01]  /*14660*/  MOV R17, UR11 ;  /* 0x0000000b00117c02 */ /* 0x000fe20008000f00 */
[----:B------:R1:W-:Y:S01]  /*14670*/  @P4 STG.E desc[UR36][R6.64+0x3e0], R3 ;  /* 0x0003e00306004986 */ /* 0x0003e2000c101924 */
[C---:B------:R-:W-:Y:S02]  /*14680*/  IADD3 R8, P5, P6, R4.reuse, UR5, R9 ;  /* 0x0000000504087c10 */ /* 0x040fe4000febe009 */
[----:B------:R-:W-:Y:S02]  /*14690*/  IADD3 R4, P4, R4, UR12, RZ ;  /* 0x0000000c04047c10 */ /* 0x000fe4000ff9e0ff */
[C---:B------:R-:W-:Y:S01]  /*146a0*/  IADD3.X R9, R5.reuse, UR4, R17, P5, P6 ;  /* 0x0000000405097c10 */ /* 0x040fe2000afec411 */
[----:B------:R2:W-:Y:S01]  /*146b0*/  @P2 STG.E desc[UR36][R6.64+0x3e4], R15 ;  /* 0x0003e40f06002986 */ /* 0x0005e2000c101924 */
[----:B------:R-:W-:Y:S01]  /*146c0*/  ISETP.GT.AND P5, PT, R0, 0x1, P1 ;  /* 0x000000010000780c */ /* 0x000fe20000fa4270 */
[----:B0-----:R-:W-:Y:S01]  /*146d0*/  FMUL R13, R24, R2 ;  /* 0x00000002180d7220 */ /* 0x001fe20000400000 */
[----:B------:R-:W-:-:S02]  /*146e0*/  IADD3.X R5, R5, UR11, RZ, P4, !PT ;  /* 0x0000000b05057c10 */ /* 0x000fc4000a7fe4ff */
[C---:B------:R-:W-:Y:S02]  /*146f0*/  ISETP.GT.AND P2, PT, R0.reuse, RZ, P0 ;  /* 0x000000ff0000720c */ /* 0x040fe40000744270 */
[----:B------:R-:W-:Y:S01]  /*14700*/  ISETP.GT.AND P4, PT, R0, 0x1, P0 ;  /* 0x000000010000780c */ /* 0x000fe20000784270 */
[----:B------:R0:W-:Y:S01]  /*14710*/  @P3 STG.E desc[UR36][R4.64], R13 ;  /* 0x0000000d04003986 */ /* 0x0001e2000c101924 */
[----:B------:R-:W-:Y:S02]  /*14720*/  IADD3 R10, P6, R4, UR5, RZ ;  /* 0x00000005040a7c10 */ /* 0x000fe4000ffde0ff */
[----:B------:R-:W-:Y:S01]  /*14730*/  ISETP.GT.AND P3, PT, R0, 0x8, P1 ;  /* 0x000000080000780c */ /* 0x000fe20000f64270 */
[-C--:B------:R-:W-:Y:S01]  /*14740*/  FMUL R25, R25, R2.reuse ;  /* 0x0000000219197220 */ /* 0x080fe20000400000 */
[----:B------:R-:W-:Y:S01]  /*14750*/  IADD3.X R11, R5, UR4, RZ, P6, !PT ;  /* 0x00000004050b7c10 */ /* 0x000fe2000b7fe4ff */
[-C--:B-1----:R-:W-:Y:S01]  /*14760*/  FMUL R3, R26, R2.reuse ;  /* 0x000000021a037220 */ /* 0x082fe20000400000 */
[-C--:B------:R-:W-:Y:S01]  /*14770*/  FMUL R27, R27, R2.reuse ;  /* 0x000000021b1b7220 */ /* 0x080fe20000400000 */
[----:B--2---:R-:W-:Y:S01]  /*14780*/  FMUL R15, R28, R2 ;  /* 0x000000021c0f7220 */ /* 0x004fe20000400000 */
[----:B------:R-:W-:Y:S01]  /*14790*/  @P5 STG.E desc[UR36][R4.64+0x4], R25 ;  /* 0x0000041904005986 */ /* 0x000fe2000c101924 */
[----:B------:R-:W-:-:S03]  /*147a0*/  ISETP.GT.AND P5, PT, R0, 0x9, P1 ;  /* 0x000000090000780c */ /* 0x000fc60000fa4270 */
[----:B------:R1:W-:Y:S01]  /*147b0*/  @P2 STG.E desc[UR36][R10.64], R3 ;  /* 0x000000030a002986 */ /* 0x0003e2000c101924 */
[----:B------:R-:W-:-:S03]  /*147c0*/  ISETP.GT.AND P2, PT, R0, 0x8, P0 ;  /* 0x000000080000780c */ /* 0x000fc60000744270 */
[----:B------:R2:W-:Y:S01]  /*147d0*/  @P4 STG.E desc[UR36][R10.64+0x4], R27 ;  /* 0x0000041b0a004986 */ /* 0x0005e2000c101924 */
[----:B------:R-:W-:-:S03]  /*147e0*/  FMUL R29, R29, R2 ;  /* 0x000000021d1d7220 */ /* 0x000fc60000400000 */
[----:B------:R-:W-:Y:S01]  /*147f0*/  @P3 STG.E desc[UR36][R4.64+0x20], R15 ;  /* 0x0000200f04003986 */ /* 0x000fe2000c101924 */
[----:B------:R-:W-:Y:S01]  /*14800*/  IADD3 R6, P3, R4, UR5, RZ ;  /* 0x0000000504067c10 */ /* 0x000fe2000ff7e0ff */
[----:B0-----:R-:W-:Y:S01]  /*14810*/  FMUL R13, R30, R2 ;  /* 0x000000021e0d7220 */ /* 0x001fe20000400000 */
[C---:B------:R-:W-:Y:S02]  /*14820*/  ISETP.GT.AND P6, PT, R0.reuse, 0x10, P0 ;  /* 0x000000100000780c */ /* 0x040fe400007c4270 */
[----:B------:R-:W-:Y:S01]  /*14830*/  IADD3.X R7, R5, UR4, RZ, P3, !PT ;  /* 0x0000000405077c10 */ /* 0x000fe20009ffe4ff */
[----:B------:R-:W-:Y:S01]  /*14840*/  @P5 STG.E desc[UR36][R4.64+0x24], R29 ;  /* 0x0000241d04005986 */ /* 0x000fe2000c101924 */
[C---:B------:R-:W-:Y:S02]  /*14850*/  ISETP.GT.AND P4, PT, R0.reuse, 0x9, P0 ;  /* 0x000000090000780c */ /* 0x040fe40000784270 */
[C---:B------:R-:W-:Y:S01]  /*14860*/  ISETP.GT.AND P3, PT, R0.reuse, 0x10, P1 ;  /* 0x000000100000780c */ /* 0x040fe20000f64270 */
[----:B------:R0:W-:Y:S01]  /*14870*/  @P2 STG.E desc[UR36][R6.64+0x20], R13 ;  /* 0x0000200d06002986 */ /* 0x0001e2000c101924 */
[----:B------:R-:W-:-:S02]  /*14880*/  ISETP.GT.AND P5, PT, R0, 0x11, P1 ;  /* 0x000000110000780c */ /* 0x000fc40000fa4270 */
[----:B------:R-:W-:Y:S01]  /*14890*/  ISETP.GT.AND P2, PT, R0, 0x11, P0 ;  /* 0x000000110000780c */ /* 0x000fe20000744270 */
[-C--:B------:R-:W-:Y:S01]  /*148a0*/  FMUL R31, R31, R2.reuse ;  /* 0x000000021f1f7220 */ /* 0x080fe20000400000 */
[-C--:B-1----:R-:W-:Y:S01]  /*148b0*/  FMUL R3, R32, R2.reuse ;  /* 0x0000000220037220 */ /* 0x082fe20000400000 */
[-C--:B------:R-:W-:Y:S01]  /*148c0*/  FMUL R33, R33, R2.reuse ;  /* 0x0000000221217220 */ /* 0x080fe20000400000 */
[-C--:B--2---:R-:W-:Y:S01]  /*148d0*/  FMUL R11, R34, R2.reuse ;  /* 0x00000002220b7220 */ /* 0x084fe20000400000 */
[----:B0-----:R-:W-:Y:S01]  /*148e0*/  @P6 IMAD.MOV.U32 R6, RZ, RZ, R8 ;  /* 0x000000ffff066224 */ /* 0x001fe200078e0008 */
[----:B------:R-:W-:Y:S01]  /*148f0*/  @P6 MOV R7, R9 ;  /* 0x0000000900076202 */ /* 0x000fe20000000f00 */
[----:B------:R-:W-:Y:S01]  /*14900*/  @P4 STG.E desc[UR36][R8.64+0x24], R31 ;  /* 0x0000241f08004986 */ /* 0x000fe2000c101924 */
[----:B------:R-:W-:-:S03]  /*14910*/  FMUL R35, R35, R2 ;  /* 0x0000000223237220 */ /* 0x000fc60000400000 */
[----:B------:R-:W-:Y:S04]  /*14920*/  @P3 STG.E desc[UR36][R4.64+0x40], R3 ;  /* 0x0000400304003986 */ /* 0x000fe8000c101924 */
[----:B------:R-:W-:Y:S01]  /*14930*/  @P5 STG.E desc[UR36][R4.64+0x44], R33 ;  /* 0x0000442104005986 */ /* 0x000fe2000c101924 */
[----:B------:R-:W-:-:S03]  /*14940*/  ISETP.GT.AND P5, PT, R0, 0x18, P0 ;  /* 0x000000180000780c */ /* 0x000fc600007a4270 */
[----:B------:R0:W-:Y:S01]  /*14950*/  @P6 STG.E desc[UR36][R6.64+0x40], R11 ;  /* 0x0000400b06006986 */ /* 0x0001e2000c101924 */
[C---:B------:R-:W-:Y:S02]  /*14960*/  ISETP.GT.AND P3, PT, R0.reuse, 0x18, P1 ;  /* 0x000000180000780c */ /* 0x040fe40000f64270 */
[----:B------:R-:W-:Y:S01]  /*14970*/  ISETP.GT.AND P4, PT, R0, 0x19, P1 ;  /* 0x000000190000780c */ /* 0x000fe20000f84270 */
[----:B0-----:R-:W-:Y:S01]  /*14980*/  @P2 IMAD.MOV.U32 R6, RZ, RZ, R8 ;  /* 0x000000ffff062224 */ /* 0x001fe200078e0008 */
[----:B------:R-:W-:-:S05]  /*14990*/  @P2 MOV R7, R9 ;  /* 0x0000000900072202 */ /* 0x000fca0000000f00 */
[----:B------:R0:W-:Y:S01]  /*149a0*/  @P2 STG.E desc[UR36][R6.64+0x44], R35 ;  /* 0x0000442306002986 */ /* 0x0001e2000c101924 */
[----:B------:R-:W-:Y:S01]  /*149b0*/  ISETP.GT.AND P2, PT, R0, 0x19, P0 ;  /* 0x000000190000780c */ /* 0x000fe20000744270 */
[-C--:B------:R-:W-:Y:S01]  /*149c0*/  FMUL R13, R36, R2.reuse ;  /* 0x00000002240d7220 */ /* 0x080fe20000400000 */
[-C--:B------:R-:W-:Y:S01]  /*149d0*/  FMUL R37, R37, R2.reuse ;  /* 0x0000000225257220 */ /* 0x080fe20000400000 */
[-C--:B------:R-:W-:Y:S01]  /*149e0*/  FMUL R3, R38, R2.reuse ;  /* 0x0000000226037220 */ /* 0x080fe20000400000 */
[C---:B------:R-:W-:Y:S02]  /*149f0*/  ISETP.GT.AND P6, PT, R0.reuse, 0x21, P1 ;  /* 0x000000210000780c */ /* 0x040fe40000fc4270 */
[----:B------:R-:W-:Y:S01]  /*14a00*/  @P3 STG.E desc[UR36][R4.64+0x60], R13 ;  /* 0x0000600d04003986 */ /* 0x000fe2000c101924 */
[--C-:B0-----:R-:W-:Y:S01]  /*14a10*/  @P5 IMAD.MOV.U32 R6, RZ, RZ, R8.reuse ;  /* 0x000000ffff065224 */ /* 0x101fe200078e0008 */
[-C--:B------:R-:W-:Y:S02]  /*14a20*/  @P5 MOV R7, R9.reuse ;  /* 0x0000000900075202 */ /* 0x080fe40000000f00 */
[----:B------:R-:W-:Y:S01]  /*14a30*/  @P4 STG.E desc[UR36][R4.64+0x64], R37 ;  /* 0x0000642504004986 */ /* 0x000fe2000c101924 */
[C---:B------:R-:W-:Y:S01]  /*14a40*/  ISETP.GT.AND P3, PT, R0.reuse, 0x20, P1 ;  /* 0x000000200000780c */ /* 0x040fe20000f64270 */
[-C--:B------:R-:W-:Y:S01]  /*14a50*/  FMUL R39, R39, R2.reuse ;  /* 0x0000000227277220 */ /* 0x080fe20000400000 */
[----:B------:R-:W-:Y:S01]  /*14a60*/  ISETP.GT.AND P4, PT, R0, 0x20, P0 ;  /* 0x000000200000780c */ /* 0x000fe20000784270 */
[----:B------:R0:W-:Y:S01]  /*14a70*/  @P5 STG.E desc[UR36][R6.64+0x60], R3 ;  /* 0x0000600306005986 */ /* 0x0001e2000c101924 */
[-C--:B------:R-:W-:Y:S01]  /*14a80*/  FMUL R11, R40, R2.reuse ;  /* 0x00000002280b7220 */ /* 0x080fe20000400000 */
[----:B------:R-:W-:Y:S01]  /*14a90*/  FMUL R41, R41, R2 ;  /* 0x0000000229297220 */ /* 0x000fe20000400000 */
[----:B0-----:R-:W-:Y:S01]  /*14aa0*/  @P2 IMAD.MOV.U32 R6, RZ, RZ, R8 ;  /* 0x000000ffff062224 */ /* 0x001fe200078e0008 */
[----:B------:R-:W-:-:S05]  /*14ab0*/  @P2 MOV R7, R9 ;  /* 0x0000000900072202 */ /* 0x000fca0000000f00 */
[----:B------:R0:W-:Y:S01]  /*14ac0*/  @P2 STG.E desc[UR36][R6.64+0x64], R39 ;  /* 0x0000642706002986 */ /* 0x0001e2000c101924 */
[----:B------:R-:W-:Y:S01]  /*14ad0*/  ISETP.GT.AND P2, PT, R0, 0x21, P0 ;  /* 0x000000210000780c */ /* 0x000fe20000744270 */
[----:B------:R-:W-:Y:S01]  /*14ae0*/  FMUL R13, R42, R2 ;  /* 0x000000022a0d7220 */ /* 0x000fe20000400000 */
[C---:B------:R-:W-:Y:S01]  /*14af0*/  ISETP.GT.AND P5, PT, R0.reuse, 0x29, P1 ;  /* 0x000000290000780c */ /* 0x040fe20000fa4270 */
[----:B------:R1:W-:Y:S01]  /*14b00*/  @P3 STG.E desc[UR36][R4.64+0x80], R11 ;  /* 0x0000800b04003986 */ /* 0x0003e2000c101924 */
[----:B------:R-:W-:-:S03]  /*14b10*/  ISETP.GT.AND P3, PT, R0, 0x28, P1 ;  /* 0x000000280000780c */ /* 0x000fc60000f64270 */
[----:B------:R-:W-:Y:S01]  /*14b20*/  @P6 STG.E desc[UR36][R4.64+0x84], R41 ;  /* 0x0000842904006986 */ /* 0x000fe2000c101924 */
[----:B------:R-:W-:Y:S01]  /*14b30*/  ISETP.GT.AND P6, PT, R0, 0x28, P0 ;  /* 0x000000280000780c */ /* 0x000fe200007c4270 */
[----:B0-----:R-:W-:Y:S01]  /*14b40*/  @P4 IMAD.MOV.U32 R6, RZ, RZ, R8 ;  /* 0x000000ffff064224 */ /* 0x001fe200078e0008 */
[----:B------:R-:W-:Y:S01]  /*14b50*/  @P4 MOV R7, R9 ;  /* 0x0000000900074202 */ /* 0x000fe20000000f00 */
[-C--:B------:R-:W-:Y:S01]  /*14b60*/  FMUL R43, R43, R2.reuse ;  /* 0x000000022b2b7220 */ /* 0x080fe20000400000 */
[----:B------:R-:W-:-:S03]  /*14b70*/  FMUL R45, R45, R2 ;  /* 0x000000022d2d7220 */ /* 0x000fc60000400000 */
[----:B------:R0:W-:Y:S01]  /*14b80*/  @P4 STG.E desc[UR36][R6.64+0x80], R13 ;  /* 0x0000800d06004986 */ /* 0x0001e2000c101924 */
[----:B------:R-:W-:Y:S01]  /*14b90*/  ISETP.GT.AND P4, PT, R0, 0x29, P0 ;  /* 0x000000290000780c */ /* 0x000fe20000784270 */
[-C--:B------:R-:W-:Y:S01]  /*14ba0*/  FMUL R3, R44, R2.reuse ;  /* 0x000000022c037220 */ /* 0x080fe20000400000 */
[----:B-1----:R-:W-:Y:S01]  /*14bb0*/  FMUL R11, R46, R2 ;  /* 0x000000022e0b7220 */ /* 0x002fe20000400000 */
[----:B0-----:R-:W-:Y:S01]  /*14bc0*/  @P2 IMAD.MOV.U32 R6, RZ, RZ, R8 ;  /* 0x000000ffff062224 */ /* 0x001fe200078e0008 */
[----:B------:R-:W-:-:S05]  /*14bd0*/  @P2 MOV R7, R9 ;  /* 0x0000000900072202 */ /* 0x000fca0000000f00 */
[----:B------:R0:W-:Y:S04]  /*14be0*/  @P2 STG.E desc[UR36][R6.64+0x84], R43 ;  /* 0x0000842b06002986 */ /* 0x0001e8000c101924 */
[----:B------:R-:W-:Y:S01]  /*14bf0*/  @P5 STG.E desc[UR36][R4.64+0xa4], R45 ;  /* 0x0000a42d04005986 */ /* 0x000fe2000c101924 */
[----:B------:R-:W-:-:S03]  /*14c00*/  ISETP.GT.AND P5, PT, R0, 0x31, P1 ;  /* 0x000000310000780c */ /* 0x000fc60000fa4270 */
[----:B------:R1:W-:Y:S01]  /*14c10*/  @P3 STG.E desc[UR36][R4.64+0xa0], R3 ;  /* 0x0000a00304003986 */ /* 0x0003e2000c101924 */
[C---:B------:R-:W-:Y:S01]  /*14c20*/  ISETP.GT.AND P3, PT, R0.reuse, 0x30, P0 ;  /* 0x000000300000780c */ /* 0x040fe20000764270 */
[--C-:B0-----:R-:W-:Y:S01]  /*14c30*/  @P6 IMAD.MOV.U32 R6, RZ, RZ, R8.reuse ;  /* 0x000000ffff066224 */ /* 0x101fe200078e0008 */
[-C--:B------:R-:W-:Y:S02]  /*14c40*/  @P6 MOV R7, R9.reuse ;  /* 0x0000000900076202 */ /* 0x080fe40000000f00 */
[C---:B------:R-:W-:Y:S01]  /*14c50*/  ISETP.GT.AND P2, PT, R0.reuse, 0x30, P1 ;  /* 0x000000300000780c */ /* 0x040fe20000f44270 */
[-C--:B------:R-:W-:Y:S02]  /*14c60*/  FMUL R47, R47, R2.reuse ;  /* 0x000000022f2f7220 */ /* 0x080fe40000400000 */
[----:B------:R0:W-:Y:S01]  /*14c70*/  @P6 STG.E desc[UR36][R6.64+0xa0], R11 ;  /* 0x0000a00b06006986 */ /* 0x0001e2000c101924 */
[-C--:B------:R-:W-:Y:S01]  /*14c80*/  FMUL R49, R49, R2.reuse ;  /* 0x0000000231317220 */ /* 0x080fe20000400000 */
[----:B------:R-:W-:Y:S01]  /*14c90*/  ISETP.GT.AND P6, PT, R0, 0x31, P0 ;  /* 0x000000310000780c */ /* 0x000fe200007c4270 */
[-C--:B------:R-:W-:Y:S01]  /*14ca0*/  FMUL R13, R48, R2.reuse ;  /* 0x00000002300d7220 */ /* 0x080fe20000400000 */
[----:B-1----:R-:W-:Y:S01]  /*14cb0*/  FMUL R3, R50, R2 ;  /* 0x0000000232037220 */ /* 0x002fe20000400000 */
[----:B0-----:R-:W-:Y:S01]  /*14cc0*/  @P4 IMAD.MOV.U32 R6, RZ, RZ, R8 ;  /* 0x000000ffff064224 */ /* 0x001fe200078e0008 */
[----:B------:R-:W-:-:S05]  /*14cd0*/  @P4 MOV R7, R9 ;  /* 0x0000000900074202 */ /* 0x000fca0000000f00 */
[----:B------:R0:W-:Y:S04]  /*14ce0*/  @P4 STG.E desc[UR36][R6.64+0xa4], R47 ;  /* 0x0000a42f06004986 */ /* 0x0001e8000c101924 */
[----:B------:R-:W-:Y:S01]  /*14cf0*/  @P5 STG.E desc[UR36][R4.64+0xc4], R49 ;  /* 0x0000c43104005986 */ /* 0x000fe2000c101924 */
[C---:B------:R-:W-:Y:S02]  /*14d00*/  ISETP.GT.AND P5, PT, R0.reuse, 0x38, P0 ;  /* 0x000000380000780c */ /* 0x040fe400007a4270 */
[----:B------:R-:W-:Y:S01]  /*14d10*/  ISETP.GT.AND P4, PT, R0, 0x38, P1 ;  /* 0x000000380000780c */ /* 0x000fe20000f84270 */
[----:B------:R1:W-:Y:S01]  /*14d20*/  @P2 STG.E desc[UR36][R4.64+0xc0], R13 ;  /* 0x0000c00d04002986 */ /* 0x0003e2000c101924 */
[----:B0-----:R-:W-:Y:S01]  /*14d30*/  @P3 IMAD.MOV.U32 R6, RZ, RZ, R8 ;  /* 0x000000ffff063224 */ /* 0x001fe200078e0008 */
[----:B------:R-:W-:-:S02]  /*14d40*/  @P3 MOV R7, R9 ;  /* 0x0000000900073202 */ /* 0x000fc40000000f00 */
[C---:B------:R-:W-:Y:S01]  /*14d50*/  ISETP.GT.AND P2, PT, R0.reuse, 0x39, P1 ;  /* 0x000000390000780c */ /* 0x040fe20000f44270 */
[-C--:B------:R-:W-:Y:S02]  /*14d60*/  FMUL R51, R51, R2.reuse ;  /* 0x0000000233337220 */ /* 0x080fe40000400000 */
[----:B------:R0:W-:Y:S01]  /*14d70*/  @P3 STG.E desc[UR36][R6.64+0xc0], R3 ;  /* 0x0000c00306003986 */ /* 0x0001e2000c101924 */
[----:B------:R-:W-:Y:S01]  /*14d80*/  ISETP.GT.AND P3, PT, R0, 0x39, P0 ;  /* 0x000000390000780c */ /* 0x000fe20000764270 */
[-C--:B------:R-:W-:Y:S01]  /*14d90*/  FMUL R11, R52, R2.reuse ;  /* 0x00000002340b7220 */ /* 0x080fe20000400000 */
[-C--:B------:R-:W-:Y:S01]  /*14da0*/  FMUL R53, R53, R2.reuse ;  /* 0x0000000235357220 */ /* 0x080fe20000400000 */
[----:B-1----:R-:W-:Y:S01]  /*14db0*/  FMUL R13, R54, R2 ;  /* 0x00000002360d7220 */ /* 0x002fe20000400000 */
[----:B0-----:R-:W-:Y:S01]  /*14dc0*/  @P6 IMAD.MOV.U32 R6, RZ, RZ, R8 ;  /* 0x000000ffff066224 */ /* 0x001fe200078e0008 */
[----:B------:R-:W-:-:S05]  /*14dd0*/  @P6 MOV R7, R9 ;  /* 0x0000000900076202 */ /* 0x000fca0000000f00 */
[----:B------:R0:W-:Y:S01]  /*14de0*/  @P6 STG.E desc[UR36][R6.64+0xc4], R51 ;  /* 0x0000c43306006986 */ /* 0x0001e2000c101924 */
[C---:B------:R-:W-:Y:S01]  /*14df0*/  ISETP.GT.AND P6, PT, R0.reuse, 0x41, P1 ;  /* 0x000000410000780c */ /* 0x040fe20000fc4270 */
[----:B------:R-:W-:Y:S02]  /*14e00*/  FMUL R55, R55, R2 ;  /* 0x0000000237377220 */ /* 0x000fe40000400000 */
[----:B------:R-:W-:Y:S01]  /*14e10*/  @P4 STG.E desc[UR36][R4.64+0xe0], R11 ;  /* 0x0000e00b04004986 */ /* 0x000fe2000c101924 */
[----:B------:R-:W-:-:S03]  /*14e20*/  ISETP.GT.AND P4, PT, R0, 0x40, P1 ;  /* 0x000000400000780c */ /* 0x000fc60000f84270 */
[----:B------:R-:W-:Y:S01]  /*14e30*/  @P2 STG.E desc[UR36][R4.64+0xe4], R53 ;  /* 0x0000e43504002986 */ /* 0x000fe2000c101924 */
[----:B0-----:R-:W-:Y:S01]  /*14e40*/  @P5 IMAD.MOV.U32 R6, RZ, RZ, R8 ;  /* 0x000000ffff065224 */ /* 0x001fe200078e0008 */
[----:B------:R-:W-:Y:S02]  /*14e50*/  @P5 MOV R7, R9 ;  /* 0x0000000900075202 */ /* 0x000fe40000000f00 */
[----:B------:R-:W-:-:S03]  /*14e60*/  ISETP.GT.AND P2, PT, R0, 0x40, P0 ;  /* 0x000000400000780c */ /* 0x000fc60000744270 */
[----:B------:R0:W-:Y:S01]  /*14e70*/  @P5 STG.E desc[UR36][R6.64+0xe0], R13 ;  /* 0x0000e00d06005986 */ /* 0x0001e2000c101924 */
[-C--:B------:R-:W-:Y:S01]  /*14e80*/  FMUL R57, R57, R2.reuse ;  /* 0x0000000239397220 */ /* 0x080fe20000400000 */
[----:B------:R-:W-:Y:S01]  /*14e90*/  FMUL R3, R56, R2 ;  /* 0x0000000238037220 */ /* 0x000fe20000400000 */
[----:B0-----:R-:W-:Y:S01]  /*14ea0*/  @P3 IMAD.MOV.U32 R6, RZ, RZ, R8 ;  /* 0x000000ffff063224 */ /* 0x001fe200078e0008 */
[----:B------:R-:W-:-:S05]  /*14eb0*/  @P3 MOV R7, R9 ;  /* 0x0000000900073202 */ /* 0x000fca0000000f00 */
[----:B------:R0:W-:Y:S01]  /*14ec0*/  @P3 STG.E desc[UR36][R6.64+0xe4], R55 ;  /* 0x0000e43706003986 */ /* 0x0001e2000c101924 */
[----:B------:R-:W-:Y:S01]  /*14ed0*/  ISETP.GT.AND P3, PT, R0, 0x41, P0 ;  /* 0x000000410000780c */ /* 0x000fe20000764270 */
[----:B------:R-:W-:Y:S02]  /*14ee0*/  FMUL R11, R58, R2 ;  /* 0x000000023a0b7220 */ /* 0x000fe40000400000 */
        /* <DEDUP_REMOVED lines=16> */
[----:B------:R-:W-:-:S03]  /*14ff0*/  FMUL R63, R63, R2 ;  /* 0x000000023f3f7220 */ /* 0x000fc60000400000 */
[----:B------:R-:W-:Y:S01]  /*15000*/  @P4 STG.E desc[UR36][R4.64+0x124], R61 ;  /* 0x0001243d04004986 */ /* 0x000fe2000c101924 */
[----:B------:R-:W-:-:S03]  /*15010*/  ISETP.GT.AND P4, PT, R0, 0x51, P1 ;  /* 0x000000510000780c */ /* 0x000fc60000f84270 */
[----:B------:R-:W-:Y:S01]  /*15020*/  @P5 STG.E desc[UR36][R4.64+0x120], R13 ;  /* 0x0001200d04005986 */ /* 0x000fe2000c101924 */
[----:B0-----:R-:W-:Y:S01]  /*15030*/  @P6 IMAD.MOV.U32 R6, RZ, RZ, R8 ;  /* 0x000000ffff066224 */ /* 0x001fe200078e0008 */
[----:B------:R-:W-:Y:S02]  /*15040*/  @P6 MOV R7, R9 ;  /* 0x0000000900076202 */ /* 0x000fe40000000f00 */
[----:B------:R-:W-:-:S03]  /*15050*/  ISETP.GT.AND P5, PT, R0, 0x50, P0 ;  /* 0x000000500000780c */ /* 0x000fc600007a4270 */
[----:B------:R0:W-:Y:S01]  /*15060*/  @P6 STG.E desc[UR36][R6.64+0x120], R3 ;  /* 0x0001200306006986 */ /* 0x0001e2000c101924 */
[----:B------:R-:W-:Y:S01]  /*15070*/  ISETP.GT.AND P3, PT, R0, 0x50, P1 ;  /* 0x000000500000780c */ /* 0x000fe20000f64270 */
[----:B------:R-:W-:Y:S01]  /*15080*/  FMUL R65, R65, R2 ;  /* 0x0000000241417220 */ /* 0x000fe20000400000 */
[----:B0-----:R-:W-:Y:S01]  /*15090*/  @P2 IMAD.MOV.U32 R6, RZ, RZ, R8 ;  /* 0x000000ffff062224 */ /* 0x001fe200078e0008 */
[----:B------:R-:W-:-:S05]  /*150a0*/  @P2 MOV R7, R9 ;  /* 0x0000000900072202 */ /* 0x000fca0000000f00 */
[----:B------:R0:W-:Y:S01]  /*150b0*/  @P2 STG.E desc[UR36][R6.64+0x124], R63 ;  /* 0x0001243f06002986 */ /* 0x0001e2000c101924 */
[----:B------:R-:W-:Y:S01]  /*150c0*/  ISETP.GT.AND P2, PT, R0, 0x51, P0 ;  /* 0x000000510000780c */ /* 0x000fe20000744270 */
[-C--:B------:R-:W-:Y:S02]  /*150d0*/  FMUL R11, R64, R2.reuse ;  /* 0x00000002400b7220 */ /* 0x080fe40000400000 */
[----:B------:R-:W-:Y:S01]  /*150e0*/  @P4 STG.E desc[UR36][R4.64+0x144], R65 ;  /* 0x0001444104004986 */ /* 0x000fe2000c101924 */
[----:B------:R-:W-:Y:S01]  /*150f0*/  ISETP.GT.AND P4, PT, R0, 0x58, P0 ;  /* 0x000000580000780c */ /* 0x000fe20000784270 */
[-C--:B------:R-:W-:Y:S01]  /*15100*/  FMUL R13, R66, R2.reuse ;  /* 0x00000002420d7220 */ /* 0x080fe20000400000 */
[C---:B------:R-:W-:Y:S01]  /*15110*/  ISETP.GT.AND P6, PT, R0.reuse, 0x59, P1 ;  /* 0x000000590000780c */ /* 0x040fe20000fc4270 */
[----:B------:R1:W-:Y:S01]  /*15120*/  @P3 STG.E desc[UR36][R4.64+0x140], R11 ;  /* 0x0001400b04003986 */ /* 0x0003e2000c101924 */
[----:B------:R-:W-:Y:S01]  /*15130*/  ISETP.GT.AND P3, PT, R0, 0x58, P1 ;  /* 0x000000580000780c */ /* 0x000fe20000f64270 */
[----:B0-----:R-:W-:Y:S01]  /*15140*/  @P5 IMAD.MOV.U32 R6, RZ, RZ, R8 ;  /* 0x000000ffff065224 */ /* 0x001fe200078e0008 */
[----:B------:R-:W-:Y:S01]  /*15150*/  @P5 MOV R7, R9 ;  /* 0x0000000900075202 */ /* 0x000fe20000000f00 */
[----:B------:R-:W-:-:S04]  /*15160*/  FMUL R67, R67, R2 ;  /* 0x0000000243437220 */ /* 0x000fc80000400000 */
[----:B------:R0:W-:Y:S01]  /*15170*/  @P5 STG.E desc[UR36][R6.64+0x140], R13 ;  /* 0x0001400d06005986 */ /* 0x0001e2000c101924 */
[-C--:B------:R-:W-:Y:S01]  /*15180*/  FMUL R3, R68, R2.reuse ;  /* 0x0000000244037220 */ /* 0x080fe20000400000 */
[-C--:B------:R-:W-:Y:S01]  /*15190*/  FMUL R69, R69, R2.reuse ;  /* 0x0000000245457220 */ /* 0x080fe20000400000 */
[----:B-1----:R-:W-:Y:S01]  /*151a0*/  FMUL R11, R70, R2 ;  /* 0x00000002460b7220 */ /* 0x002fe20000400000 */
[----:B0-----:R-:W-:Y:S01]  /*151b0*/  @P2 IMAD.MOV.U32 R6, RZ, RZ, R8 ;  /* 0x000000ffff062224 */ /* 0x001fe200078e0008 */
[----:B------:R-:W-:-:S05]  /*151c0*/  @P2 MOV R7, R9 ;  /* 0x0000000900072202 */ /* 0x000fca0000000f00 */
[----:B------:R0:W-:Y:S01]  /*151d0*/  @P2 STG.E desc[UR36][R6.64+0x144], R67 ;  /* 0x0001444306002986 */ /* 0x0001e2000c101924 */
[----:B------:R-:W-:-:S03]  /*151e0*/  ISETP.GT.AND P2, PT, R0, 0x59, P0 ;  /* 0x000000590000780c */ /* 0x000fc60000744270 */
[----:B------:R-:W-:Y:S04]  /*151f0*/  @P3 STG.E desc[UR36][R4.64+0x160], R3 ;  /* 0x0001600304003986 */ /* 0x000fe8000c101924 */
[----:B------:R-:W-:Y:S01]  /*15200*/  @P6 STG.E desc[UR36][R4.64+0x164], R69 ;  /* 0x0001644504006986 */ /* 0x000fe2000c101924 */
[----:B0-----:R-:W-:Y:S01]  /*15210*/  @P4 IMAD.MOV.U32 R6, RZ, RZ, R8 ;  /* 0x000000ffff064224 */ /* 0x001fe200078e0008 */
[----:B------:R-:W-:-:S05]  /*15220*/  @P4 MOV R7, R9 ;  /* 0x0000000900074202 */ /* 0x000fca0000000f00 */
[----:B------:R0:W-:Y:S01]  /*15230*/  @P4 STG.E desc[UR36][R6.64+0x160], R11 ;  /* 0x0001600b06004986 */ /* 0x0001e2000c101924 */
[C---:B------:R-:W-:Y:S02]  /*15240*/  ISETP.GT.AND P4, PT, R0.reuse, 0x60, P0 ;  /* 0x000000600000780c */ /* 0x040fe40000784270 */
[C---:B------:R-:W-:Y:S02]  /*15250*/  ISETP.GT.AND P5, PT, R0.reuse, 0x61, P1 ;  /* 0x000000610000780c */ /* 0x040fe40000fa4270 */
[C---:B------:R-:W-:Y:S01]  /*15260*/  ISETP.GT.AND P3, PT, R0.reuse, 0x60, P1 ;  /* 0x000000600000780c */ /* 0x040fe20000f64270 */
[-C--:B------:R-:W-:Y:S01]  /*15270*/  FMUL R71, R71, R2.reuse ;  /* 0x0000000247477220 */ /* 0x080fe20000400000 */
[----:B------:R-:W-:Y:S01]  /*15280*/  ISETP.GT.AND P6, PT, R0, 0x61, P0 ;  /* 0x000000610000780c */ /* 0x000fe200007c4270 */
[-C--:B------:R-:W-:Y:S01]  /*15290*/  FMUL R73, R73, R2.reuse ;  /* 0x0000000249497220 */ /* 0x080fe20000400000 */
[----:B0-----:R-:W-:Y:S01]  /*152a0*/  @P2 IMAD.MOV.U32 R6, RZ, RZ, R8 ;  /* 0x000000ffff062224 */ /* 0x001fe200078e0008 */
[----:B------:R-:W-:Y:S01]  /*152b0*/  @P2 MOV R7, R9 ;  /* 0x0000000900072202 */ /* 0x000fe20000000f00 */
[-C--:B------:R-:W-:Y:S01]  /*152c0*/  FMUL R13, R72, R2.reuse ;  /* 0x00000002480d7220 */ /* 0x080fe20000400000 */
[----:B------:R-:W-:-:S03]  /*152d0*/  FMUL R3, R74, R2 ;  /* 0x000000024a037220 */ /* 0x000fc60000400000 */
        /* <DEDUP_REMOVED lines=15> */
[-C--:B------:R-:W-:Y:S01]  /*153d0*/  FMUL R11, R76, R2.reuse ;  /* 0x000000024c0b7220 */ /* 0x080fe20000400000 */
[----:B------:R-:W-:Y:S01]  /*153e0*/  FMUL R13, R78, R2 ;  /* 0x000000024e0d7220 */ /* 0x000fe20000400000 */
        /* <DEDUP_REMOVED lines=13> */
[----:B0-----:R-:W-:Y:S01]  /*154c0*/  @P6 MOV R6, R8 ;  /* 0x0000000800066202 */ /* 0x001fe20000000f00 */
[----:B------:R-:W-:-:S05]  /*154d0*/  @P6 IMAD.MOV.U32 R7, RZ, RZ, R9 ;  /* 0x000000ffff076224 */ /* 0x000fca00078e0009 */
[----:B------:R0:W-:Y:S01]  /*154e0*/  @P6 STG.E desc[UR36][R6.64+0x1a4], R79 ;  /* 0x0001a44f06006986 */ /* 0x0001e2000c101924 */
[----:B------:R-:W-:Y:S01]  /*154f0*/  ISETP.GT.AND P6, PT, R0, 0x79, P1 ;  /* 0x000000790000780c */ /* 0x000fe20000fc4270 */
[----:B------:R-:W-:Y:S02]  /*15500*/  FMUL R83, R83, R2 ;  /* 0x0000000253537220 */ /* 0x000fe40000400000 */
[----:B------:R-:W-:Y:S04]  /*15510*/  @P4 STG.E desc[UR36][R4.64+0x1c0], R3 ;  /* 0x0001c00304004986 */ /* 0x000fe8000c101924 */
[----:B------:R-:W-:Y:S01]  /*15520*/  @P2 STG.E desc[UR36][R4.64+0x1c4], R81 ;  /* 0x0001c45104002986 */ /* 0x000fe2000c101924 */
[----:B0-----:R-:W-:Y:S02]  /*15530*/  @P5 MOV R6, R8 ;  /* 0x0000000800065202 */ /* 0x001fe40000000f00 */
[----:B------:R-:W-:-:S02]  /*15540*/  @P5 MOV R7, R9 ;  /* 0x0000000900075202 */ /* 0x000fc40000000f00 */
        /* <DEDUP_REMOVED lines=12> */
[C---:B------:R-:W-:Y:S01]  /*15610*/  ISETP.GT.AND P5, PT, R0.reuse, 0x80, P1 ;  /* 0x000000800000780c */ /* 0x040fe20000fa4270 */
[----:B------:R1:W-:Y:S01]  /*15620*/  @P4 STG.E desc[UR36][R4.64+0x1e0], R3 ;  /* 0x0001e00304004986 */ /* 0x0003e2000c101924 */
[----:B0-----:R-:W-:Y:S01]  /*15630*/  @P2 MOV R6, R8 ;  /* 0x0000000800062202 */ /* 0x001fe20000000f00 */
[----:B------:R-:W-:Y:S01]  /*15640*/  @P2 IMAD.MOV.U32 R7, RZ, RZ, R9 ;  /* 0x000000ffff072224 */ /* 0x000fe200078e0009 */
[----:B------:R-:W-:Y:S01]  /*15650*/  ISETP.GT.AND P4, PT, R0, 0x81, P1 ;  /* 0x000000810000780c */ /* 0x000fe20000f84270 */
[----:B------:R-:W-:-:S03]  /*15660*/  FMUL R87, R87, R2 ;  /* 0x0000000257577220 */ /* 0x000fc60000400000 */
[----:B------:R0:W-:Y:S01]  /*15670*/  @P2 STG.E desc[UR36][R6.64+0x1e0], R13 ;  /* 0x0001e00d06002986 */ /* 0x0001e2000c101924 */
[----:B------:R-:W-:Y:S01]  /*15680*/  ISETP.GT.AND P2, PT, R0, 0x81, P0 ;  /* 0x000000810000780c */ /* 0x000fe20000744270 */
[-C--:B------:R-:W-:Y:S01]  /*15690*/  FMUL R11, R88, R2.reuse ;  /* 0x00000002580b7220 */ /* 0x080fe20000400000 */
[-C--:B------:R-:W-:Y:S01]  /*156a0*/  FMUL R89, R89, R2.reuse ;  /* 0x0000000259597220 */ /* 0x080fe20000400000 */
[----:B-1----:R-:W-:Y:S01]  /*156b0*/  FMUL R3, R90, R2 ;  /* 0x000000025a037220 */ /* 0x002fe20000400000 */
[----:B0-----:R-:W-:Y:S02]  /*156c0*/  @P3 MOV R6, R8 ;  /* 0x0000000800063202 */ /* 0x001fe40000000f00 */
[----:B------:R-:W-:-:S05]  /*156d0*/  @P3 MOV R7, R9 ;  /* 0x0000000900073202 */ /* 0x000fca0000000f00 */
[----:B------:R0:W-:Y:S01]  /*156e0*/  @P3 STG.E desc[UR36][R6.64+0x1e4], R87 ;  /* 0x0001e45706003986 */ /* 0x0001e2000c101924 */
[----:B------:R-:W-:-:S03]  /*156f0*/  FMUL R91, R91, R2 ;  /* 0x000000025b5b7220 */ /* 0x000fc60000400000 */
[----:B------:R-:W-:Y:S01]  /*15700*/  @P5 STG.E desc[UR36][R4.64+0x200], R11 ;  /* 0x0002000b04005986 */ /* 0x000fe2000c101924 */
[----:B------:R-:W-:-:S03]  /*15710*/  ISETP.GT.AND P5, PT, R0, 0x88, P0 ;  /* 0x000000880000780c */ /* 0x000fc600007a4270 */
[----:B------:R-:W-:Y:S01]  /*15720*/  @P4 STG.E desc[UR36][R4.64+0x204], R89 ;  /* 0x0002045904004986 */ /* 0x000fe2000c101924 */
[----:B0-----:R-:W-:Y:S01]  /*15730*/  @P6 IMAD.MOV.U32 R6, RZ, RZ, R8 ;  /* 0x000000ffff066224 */ /* 0x001fe200078e0008 */
[----:B------:R-:W-:-:S05]  /*15740*/  @P6 MOV R7, R9 ;  /* 0x0000000900076202 */ /* 0x000fca0000000f00 */
[----:B------:R0:W-:Y:S01]  /*15750*/  @P6 STG.E desc[UR36][R6.64+0x200], R3 ;  /* 0x0002000306006986 */ /* 0x0001e2000c101924 */
[C---:B------:R-:W-:Y:S02]  /*15760*/  ISETP.GT.AND P3, PT, R0.reuse, 0x88, P1 ;  /* 0x000000880000780c */ /* 0x040fe40000f64270 */
[----:B------:R-:W-:Y:S02]  /*15770*/  ISETP.GT.AND P4, PT, R0, 0x89, P1 ;  /* 0x000000890000780c */ /* 0x000fe40000f84270 */
[----:B0-----:R-:W-:Y:S01]  /*15780*/  @P2 MOV R6, R8 ;  /* 0x0000000800062202 */ /* 0x001fe20000000f00 */
[----:B------:R-:W-:-:S05]  /*15790*/  @P2 IMAD.MOV.U32 R7, RZ, RZ, R9 ;  /* 0x000000ffff072224 */ /* 0x000fca00078e0009 */
[----:B------:R0:W-:Y:S01]  /*157a0*/  @P2 STG.E desc[UR36][R6.64+0x204], R91 ;  /* 0x0002045b06002986 */ /* 0x0001e2000c101924 */
[----:B------:R-:W-:Y:S01]  /*157b0*/  ISETP.GT.AND P2, PT, R0, 0x89, P0 ;  /* 0x000000890000780c */ /* 0x000fe20000744270 */
[-C--:B------:R-:W-:Y:S01]  /*157c0*/  FMUL R13, R92, R2.reuse ;  /* 0x000000025c0d7220 */ /* 0x080fe20000400000 */
[-C--:B------:R-:W-:Y:S01]  /*157d0*/  FMUL R93, R93, R2.reuse ;  /* 0x000000025d5d7220 */ /* 0x080fe20000400000 */
[----:B------:R-:W-:Y:S01]  /*157e0*/  FMUL R11, R94, R2 ;  /* 0x000000025e0b7220 */ /* 0x000fe20000400000 */
[C---:B------:R-:W-:Y:S02]  /*157f0*/  ISETP.GT.AND P6, PT, R0.reuse, 0x91, P1 ;  /* 0x000000910000780c */ /* 0x040fe40000fc4270 */
[----:B------:R-:W-:Y:S01]  /*15800*/  @P3 STG.E desc[UR36][R4.64+0x220], R13 ;  /* 0x0002200d04003986 */ /* 0x000fe2000c101924 */
[----:B0-----:R-:W-:Y:S02]  /*15810*/  @P5 MOV R6, R8 ;  /* 0x0000000800065202 */ /* 0x001fe40000000f00 */
[-C--:B------:R-:W-:Y:S01]  /*15820*/  @P5 MOV R7, R9.reuse ;  /* 0x0000000900075202 */ /* 0x080fe20000000f00 */
        /* <DEDUP_REMOVED lines=16> */
[C---:B------:R-:W-:Y:S02]  /*15930*/  ISETP.GT.AND P6, PT, R0.reuse, 0x98, P0 ;  /* 0x000000980000780c */ /* 0x040fe400007c4270 */
[----:B0-----:R-:W-:Y:S01]  /*15940*/  @P4 MOV R6, R8 ;  /* 0x0000000800064202 */ /* 0x001fe20000000f00 */
[----:B------:R-:W-:Y:S02]  /*15950*/  @P4 IMAD.MOV.U32 R7, RZ, RZ, R9 ;  /* 0x000000ffff074224 */ /* 0x000fe400078e0009 */
[-C--:B------:R-:W-:Y:S01]  /*15960*/  FMUL R99, R99, R2.reuse ;  /* 0x0000000263637220 */ /* 0x080fe20000400000 */
[-C--:B------:R-:W-:Y:S02]  /*15970*/  FMUL R101, R101, R2.reuse ;  /* 0x0000000265657220 */ /* 0x080fe40000400000 */
[----:B------:R0:W-:Y:S01]  /*15980*/  @P4 STG.E desc[UR36][R6.64+0x240], R13 ;  /* 0x0002400d06004986 */ /* 0x0001e2000c101924 */
[----:B------:R-:W-:Y:S01]  /*15990*/  ISETP.GT.AND P4, PT, R0, 0x99, P0 ;  /* 0x000000990000780c */ /* 0x000fe20000784270 */
[-C--:B------:R-:W-:Y:S01]  /*159a0*/  FMUL R11, R100, R2.reuse ;  /* 0x00000002640b7220 */ /* 0x080fe20000400000 */
[----:B-1----:R-:W-:Y:S01]  /*159b0*/  FMUL R3, R102, R2 ;  /* 0x0000000266037220 */ /* 0x002fe20000400000 */
[----:B0-----:R-:W-:-:S02]  /*159c0*/  @P2 MOV R6, R8 ;  /* 0x0000000800062202 */ /* 0x001fc40000000f00 */
[----:B------:R-:W-:-:S05]  /*159d0*/  @P2 MOV R7, R9 ;  /* 0x0000000900072202 */ /* 0x000fca0000000f00 */
[----:B------:R0:W-:Y:S04]  /*159e0*/  @P2 STG.E desc[UR36][R6.64+0x244], R99 ;  /* 0x0002446306002986 */ /* 0x0001e8000c101924 */
[----:B------:R-:W-:Y:S01]  /*159f0*/  @P5 STG.E desc[UR36][R4.64+0x264], R101 ;  /* 0x0002646504005986 */ /* 0x000fe2000c101924 */
[----:B------:R-:W-:-:S03]  /*15a00*/  ISETP.GT.AND P5, PT, R0, 0xa1, P1 ;  /* 0x000000a10000780c */ /* 0x000fc60000fa4270 */
[----:B------:R1:W-:Y:S01]  /*15a10*/  @P3 STG.E desc[UR36][R4.64+0x260], R11 ;  /* 0x0002600b04003986 */ /* 0x0003e2000c101924 */
[C---:B------:R-:W-:Y:S01]  /*15a20*/  ISETP.GT.AND P3, PT, R0.reuse, 0xa0, P0 ;  /* 0x000000a00000780c */ /* 0x040fe20000764270 */
[----:B0-----:R-:W-:Y:S01]  /*15a30*/  @P6 IMAD.MOV.U32 R6, RZ, RZ, R8 ;  /* 0x000000ffff066224 */ /* 0x001fe200078e0008 */
[----:B------:R-:W-:Y:S02]  /*15a40*/  @P6 MOV R7, R9 ;  /* 0x0000000900076202 */ /* 0x000fe40000000f00 */
[C---:B------:R-:W-:Y:S01]  /*15a50*/  ISETP.GT.AND P2, PT, R0.reuse, 0xa0, P1 ;  /* 0x000000a00000780c */ /* 0x040fe20000f44270 */
[-C--:B------:R-:W-:Y:S02]  /*15a60*/  FMUL R103, R103, R2.reuse ;  /* 0x0000000267677220 */ /* 0x080fe40000400000 */
[----:B------:R0:W-:Y:S01]  /*15a70*/  @P6 STG.E desc[UR36][R6.64+0x260], R3 ;  /* 0x0002600306006986 */ /* 0x0001e2000c101924 */
[-C--:B------:R-:W-:Y:S01]  /*15a80*/  FMUL R105, R105, R2.reuse ;  /* 0x0000000269697220 */ /* 0x080fe20000400000 */
[----:B------:R-:W-:Y:S01]  /*15a90*/  ISETP.GT.AND P6, PT, R0, 0xa1, P0 ;  /* 0x000000a10000780c */ /* 0x000fe200007c4270 */
[-C--:B------:R-:W-:Y:S01]  /*15aa0*/  FMUL R13, R104, R2.reuse ;  /* 0x00000002680d7220 */ /* 0x080fe20000400000 */
[----:B-1----:R-:W-:Y:S01]  /*15ab0*/  FMUL R11, R106, R2 ;  /* 0x000000026a0b7220 */ /* 0x002fe20000400000 */
[----:B0-----:R-:W-:Y:S01]  /*15ac0*/  @P4 MOV R6, R8 ;  /* 0x0000000800064202 */ /* 0x001fe20000000f00 */
[----:B------:R-:W-:-:S05]  /*15ad0*/  @P4 IMAD.MOV.U32 R7, RZ, RZ, R9 ;  /* 0x000000ffff074224 */ /* 0x000fca00078e0009 */
[----:B------:R0:W-:Y:S04]  /*15ae0*/  @P4 STG.E desc[UR36][R6.64+0x264], R103 ;  /* 0x0002646706004986 */ /* 0x0001e8000c101924 */
[----:B------:R-:W-:Y:S01]  /*15af0*/  @P5 STG.E desc[UR36][R4.64+0x284], R105 ;  /* 0x0002846904005986 */ /* 0x000fe2000c101924 */
[C---:B------:R-:W-:Y:S02]  /*15b00*/  ISETP.GT.AND P5, PT, R0.reuse, 0xa8, P0 ;  /* 0x000000a80000780c */ /* 0x040fe400007a4270 */
[----:B------:R-:W-:Y:S01]  /*15b10*/  ISETP.GT.AND P4, PT, R0, 0xa8, P1 ;  /* 0x000000a80000780c */ /* 0x000fe20000f84270 */
[----:B------:R1:W-:Y:S01]  /*15b20*/  @P2 STG.E desc[UR36][R4.64+0x280], R13 ;  /* 0x0002800d04002986 */ /* 0x0003e2000c101924 */
[----:B0-----:R-:W-:Y:S02]  /*15b30*/  @P3 MOV R6, R8 ;  /* 0x0000000800063202 */ /* 0x001fe40000000f00 */
        /* <DEDUP_REMOVED lines=13> */
[----:B------:R1:W-:Y:S01]  /*15c10*/  @P4 STG.E desc[UR36][R4.64+0x2a0], R3 ;  /* 0x0002a00304004986 */ /* 0x0003e2000c101924 */
[----:B------:R-:W-:-:S03]  /*15c20*/  ISETP.GT.AND P4, PT, R0, 0xb0, P1 ;  /* 0x000000b00000780c */ /* 0x000fc60000f84270 */
[----:B------:R-:W-:Y:S01]  /*15c30*/  @P2 STG.E desc[UR36][R4.64+0x2a4], R109 ;  /* 0x0002a46d04002986 */ /* 0x000fe2000c101924 */
[----:B0-----:R-:W-:Y:S01]  /*15c40*/  @P5 MOV R6, R8 ;  /* 0x0000000800065202 */ /* 0x001fe20000000f00 */
[----:B------:R-:W-:Y:S01]  /*15c50*/  @P5 IMAD.MOV.U32 R7, RZ, RZ, R9 ;  /* 0x000000ffff075224 */ /* 0x000fe200078e0009 */
[----:B------:R-:W-:-:S04]  /*15c60*/  ISETP.GT.AND P2, PT, R0, 0xb0, P0 ;  /* 0x000000b00000780c */ /* 0x000fc80000744270 */
[----:B------:R0:W-:Y:S01]  /*15c70*/  @P5 STG.E desc[UR36][R6.64+0x2a0], R13 ;  /* 0x0002a00d06005986 */ /* 0x0001e2000c101924 */
[-C--:B------:R-:W-:Y:S01]  /*15c80*/  FMUL R113, R113, R2.reuse ;  /* 0x0000000271717220 */ /* 0x080fe20000400000 */
[----:B-1----:R-:W-:Y:S01]  /*15c90*/  FMUL R3, R112, R2 ;  /* 0x0000000270037220 */ /* 0x002fe20000400000 */
[----:B0-----:R-:W-:Y:S02]  /*15ca0*/  @P3 MOV R6, R8 ;  /* 0x0000000800063202 */ /* 0x001fe40000000f00 */
        /* <DEDUP_REMOVED lines=20> */
[----:B------:R-:W-:-:S03]  /*15df0*/  FMUL R119, R119, R2 ;  /* 0x0000000277777220 */ /* 0x000fc60000400000 */
[----:B------:R-:W-:Y:S01]  /*15e00*/  @P4 STG.E desc[UR36][R4.64+0x2e4], R117 ;  /* 0x0002e47504004986 */ /* 0x000fe2000c101924 */
[----:B------:R-:W-:-:S03]  /*15e10*/  ISETP.GT.AND P4, PT, R0, 0xc1, P1 ;  /* 0x000000c10000780c */ /* 0x000fc60000f84270 */
[----:B------:R-:W-:Y:S01]  /*15e20*/  @P5 STG.E desc[UR36][R4.64+0x2e0], R13 ;  /* 0x0002e00d04005986 */ /* 0x000fe2000c101924 */
[----:B0-----:R-:W-:Y:S02]  /*15e30*/  @P6 MOV R6, R8 ;  /* 0x0000000800066202 */ /* 0x001fe40000000f00 */
        /* <DEDUP_REMOVED lines=12> */
[----:B------:R-:W-:Y:S01]  /*15f00*/  FMUL R13, R122, R2 ;  /* 0x000000027a0d7220 */ /* 0x000fe20000400000 */
[C---:B------:R-:W-:Y:S01]  /*15f10*/  ISETP.GT.AND P6, PT, R0.reuse, 0xc9, P1 ;  /* 0x000000c90000780c */ /* 0x040fe20000fc4270 */
[----:B------:R1:W-:Y:S01]  /*15f20*/  @P3 STG.E desc[UR36][R4.64+0x300], R11 ;  /* 0x0003000b04003986 */ /* 0x0003e2000c101924 */
[----:B------:R-:W-:Y:S02]  /*15f30*/  ISETP.GT.AND P3, PT, R0, 0xc8, P1 ;  /* 0x000000c80000780c */ /* 0x000fe40000f64270 */
[----:B0-----:R-:W-:Y:S01]  /*15f40*/  @P5 MOV R6, R8 ;  /* 0x0000000800065202 */ /* 0x001fe20000000f00 */
[----:B------:R-:W-:-:S02]  /*15f50*/  @P5 IMAD.MOV.U32 R7, RZ, RZ, R9 ;  /* 0x000000ffff075224 */ /* 0x000fc400078e0009 */
[----:B------:R-:W-:-:S03]  /*15f60*/  FMUL R123, R123, R2 ;  /* 0x000000027b7b7220 */ /* 0x000fc60000400000 */
[----:B------:R0:W-:Y:S01]  /*15f70*/  @P5 STG.E desc[UR36][R6.64+0x300], R13 ;  /* 0x0003000d06005986 */ /* 0x0001e2000c101924 */
[-C--:B------:R-:W-:Y:S01]  /*15f80*/  FMUL R3, R124, R2.reuse ;  /* 0x000000027c037220 */ /* 0x080fe20000400000 */
[-C--:B------:R-:W-:Y:S01]  /*15f90*/  FMUL R125, R125, R2.reuse ;  /* 0x000000027d7d7220 */ /* 0x080fe20000400000 */
[----:B-1----:R-:W-:Y:S01]  /*15fa0*/  FMUL R11, R126, R2 ;  /* 0x000000027e0b7220 */ /* 0x002fe20000400000 */
[----:B0-----:R-:W-:Y:S02]  /*15fb0*/  @P2 MOV R6, R8 ;  /* 0x0000000800062202 */ /* 0x001fe40000000f00 */
        /* <DEDUP_REMOVED lines=11> */
[----:B------:R-:W-:Y:S01]  /*16070*/  FMUL R127, R127, R2 ;  /* 0x000000027f7f7220 */ /* 0x000fe20000400000 */
[----:B------:R-:W-:Y:S02]  /*16080*/  ISETP.GT.AND P6, PT, R0, 0xd1, P0 ;  /* 0x000000d10000780c */ /* 0x000fe400007c4270 */
[----:B0-----:R-:W-:Y:S01]  /*16090*/  @P2 MOV R6, R8 ;  /* 0x0000000800062202 */ /* 0x001fe20000000f00 */
[----:B------:R-:W-:-:S02]  /*160a0*/  @P2 IMAD.MOV.U32 R7, RZ, RZ, R9 ;  /* 0x000000ffff072224 */ /* 0x000fc400078e0009 */
[-C--:B------:R-:W-:Y:S01]  /*160b0*/  FMUL R13, R128, R2.reuse ;  /* 0x00000002800d7220 */ /* 0x080fe20000400000 */
[-C--:B------:R-:W-:Y:S01]  /*160c0*/  FMUL R129, R129, R2.reuse ;  /* 0x0000000281817220 */ /* 0x080fe20000400000 */
[-C--:B------:R-:W-:Y:S01]  /*160d0*/  FMUL R3, R130, R2.reuse ;  /* 0x0000000282037220 */ /* 0x080fe20000400000 */
        /* <DEDUP_REMOVED lines=16> */
[----:B------:R-:W-:Y:S01]  /*161e0*/  ISETP.GT.AND P4, PT, R0, 0xe0, P1 ;  /* 0x000000e00000780c */ /* 0x000fe20000f84270 */
[----:B------:R-:W-:Y:S01]  /*161f0*/  FMUL R13, R134, R2 ;  /* 0x00000002860d7220 */ /* 0x000fe20000400000 */
[----:B------:R-:W-:Y:S01]  /*16200*/  @P5 STG.E desc[UR36][R4.64+0x364], R133 ;  /* 0x0003648504005986 */ /* 0x000fe2000c101924 */
[----:B------:R-:W-:-:S03]  /*16210*/  ISETP.GT.AND P5, PT, R0, 0xe0, P0 ;  /* 0x000000e00000780c */ /* 0x000fc600007a4270 */
[----:B------:R1:W-:Y:S01]  /*16220*/  @P2 STG.E desc[UR36][R4.64+0x360], R11 ;  /* 0x0003600b04002986 */ /* 0x0003e2000c101924 */
[----:B0-----:R-:W-:Y:S01]  /*16230*/  @P3 MOV R6, R8 ;  /* 0x0000000800063202 */ /* 0x001fe20000000f00 */
[----:B------:R-:W-:Y:S01]  /*16240*/  @P3 IMAD.MOV.U32 R7, RZ, RZ, R9 ;  /* 0x000000ffff073224 */ /* 0x000fe200078e0009 */
[----:B------:R-:W-:Y:S01]  /*16250*/  ISETP.GT.AND P2, PT, R0, 0xe1, P1 ;  /* 0x000000e10000780c */ /* 0x000fe20000f44270 */
        /* <DEDUP_REMOVED lines=9> */
[----:B------:R1:W-:Y:S01]  /*162f0*/  @P4 STG.E desc[UR36][R4.64+0x380], R3 ;  /* 0x0003800304004986 */ /* 0x0003e2000c101924 */
[C---:B------:R-:W-:Y:S02]  /*16300*/  ISETP.GT.AND P4, PT, R0.reuse, 0xe8, P0 ;  /* 0x000000e80000780c */ /* 0x040fe40000784270 */
[C---:B------:R-:W-:Y:S01]  /*16310*/  ISETP.GT.AND P6, PT, R0.reuse, 0xe9, P1 ;  /* 0x000000e90000780c */ /* 0x040fe20000fc4270 */
[----:B------:R-:W-:Y:S01]  /*16320*/  @P2 STG.E desc[UR36][R4.64+0x384], R137 ;  /* 0x0003848904002986 */ /* 0x000fe2000c101924 */
[----:B------:R-:W-:Y:S01]  /*16330*/  ISETP.GT.AND P2, PT, R0, 0xe8, P1 ;  /* 0x000000e80000780c */ /* 0x000fe20000f44270 */
[----:B0-----:R-:W-:Y:S01]  /*16340*/  @P5 IMAD.MOV.U32 R6, RZ, RZ, R8 ;  /* 0x000000ffff065224 */ /* 0x001fe200078e0008 */
[----:B------:R-:W-:Y:S01]  /*16350*/  @P5 MOV R7, R9 ;  /* 0x0000000900075202 */ /* 0x000fe20000000f00 */
[----:B------:R-:W-:-:S04]  /*16360*/  FMUL R139, R139, R2 ;  /* 0x000000028b8b7220 */ /* 0x000fc80000400000 */
[----:B------:R0:W-:Y:S01]  /*16370*/  @P5 STG.E desc[UR36][R6.64+0x380], R11 ;  /* 0x0003800b06005986 */ /* 0x0001e2000c101924 */
[----:B------:R-:W-:Y:S01]  /*16380*/  ISETP.GT.AND P5, PT, R0, 0xe9, P0 ;  /* 0x000000e90000780c */ /* 0x000fe200007a4270 */
[-C--:B-1----:R-:W-:Y:S01]  /*16390*/  FMUL R3, R140, R2.reuse ;  /* 0x000000028c037220 */ /* 0x082fe20000400000 */
[-C--:B------:R-:W-:Y:S01]  /*163a0*/  FMUL R141, R141, R2.reuse ;  /* 0x000000028d8d7220 */ /* 0x080fe20000400000 */
[----:B------:R-:W-:Y:S01]  /*163b0*/  FMUL R13, R142, R2 ;  /* 0x000000028e0d7220 */ /* 0x000fe20000400000 */
[----:B0-----:R-:W-:Y:S01]  /*163c0*/  @P3 MOV R6, R8 ;  /* 0x0000000800063202 */ /* 0x001fe20000000f00 */
[----:B------:R-:W-:-:S05]  /*163d0*/  @P3 IMAD.MOV.U32 R7, RZ, RZ, R9 ;  /* 0x000000ffff073224 */ /* 0x000fca00078e0009 */
[----:B------:R0:W-:Y:S01]  /*163e0*/  @P3 STG.E desc[UR36][R6.64+0x384], R139 ;  /* 0x0003848b06003986 */ /* 0x0001e2000c101924 */
[----:B------:R-:W-:-:S03]  /*163f0*/  ISETP.GT.AND P3, PT, R0, 0xf0, P1 ;  /* 0x000000f00000780c */ /* 0x000fc60000f64270 */
[----:B------:R-:W-:Y:S04]  /*16400*/  @P2 STG.E desc[UR36][R4.64+0x3a0], R3 ;  /* 0x0003a00304002986 */ /* 0x000fe8000c101924 */
[----:B------:R-:W-:Y:S01]  /*16410*/  @P6 STG.E desc[UR36][R4.64+0x3a4], R141 ;  /* 0x0003a48d04006986 */ /* 0x000fe2000c101924 */
[----:B0-----:R-:W-:Y:S02]  /*16420*/  @P4 MOV R6, R8 ;  /* 0x0000000800064202 */ /* 0x001fe40000000f00 */
[----:B------:R-:W-:-:S05]  /*16430*/  @P4 MOV R7, R9 ;  /* 0x0000000900074202 */ /* 0x000fca0000000f00 */
[----:B------:R0:W-:Y:S01]  /*16440*/  @P4 STG.E desc[UR36][R6.64+0x3a0], R13 ;  /* 0x0003a00d06004986 */ /* 0x0001e2000c101924 */
[C---:B------:R-:W-:Y:S01]  /*16450*/  ISETP.GT.AND P4, PT, R0.reuse, 0xf0, P0 ;  /* 0x000000f00000780c */ /* 0x040fe20000784270 */
[-C--:B------:R-:W-:Y:S01]  /*16460*/  FMUL R143, R143, R2.reuse ;  /* 0x000000028f8f7220 */ /* 0x080fe20000400000 */
[----:B------:R-:W-:Y:S01]  /*16470*/  ISETP.GT.AND P2, PT, R0, 0xf1, P1 ;  /* 0x000000f10000780c */ /* 0x000fe20000f44270 */
[-C--:B------:R-:W-:Y:S01]  /*16480*/  FMUL R11, R144, R2.reuse ;  /* 0x00000002900b7220 */ /* 0x080fe20000400000 */
[----:B------:R-:W-:Y:S01]  /*16490*/  ISETP.GT.AND P6, PT, R0, 0xf1, P0 ;  /* 0x000000f10000780c */ /* 0x000fe200007c4270 */
[----:B0-----:R-:W-:Y:S01]  /*164a0*/  @P5 IMAD.MOV.U32 R6, RZ, RZ, R8 ;  /* 0x000000ffff065224 */ /* 0x001fe200078e0008 */
[----:B------:R-:W-:Y:S01]  /*164b0*/  @P5 MOV R7, R9 ;  /* 0x0000000900075202 */ /* 0x000fe20000000f00 */
[----:B------:R-:W-:-:S04]  /*164c0*/  FMUL R145, R145, R2 ;  /* 0x0000000291917220 */ /* 0x000fc80000400000 */
[----:B------:R0:W-:Y:S01]  /*164d0*/  @P5 STG.E desc[UR36][R6.64+0x3a4], R143 ;  /* 0x0003a48f06005986 */ /* 0x0001e2000c101924 */
[----:B------:R-:W-:-:S03]  /*164e0*/  ISETP.GT.AND P5, PT, R0, 0xf8, P0 ;  /* 0x000000f80000780c */ /* 0x000fc600007a4270 */
[----:B------:R1:W-:Y:S01]  /*164f0*/  @P3 STG.E desc[UR36][R4.64+0x3c0], R11 ;  /* 0x0003c00b04003986 */ /* 0x0003e2000c101924 */
[----:B------:R-:W-:Y:S01]  /*16500*/  ISETP.GT.AND P3, PT, R0, 0xf8, P1 ;  /* 0x000000f80000780c */ /* 0x000fe20000f64270 */
[----:B------:R-:W-:Y:S01]  /*16510*/  FMUL R3, R146, R2 ;  /* 0x0000000292037220 */ /* 0x000fe20000400000 */
[C---:B------:R-:W-:Y:S01]  /*16520*/  ISETP.GT.AND P1, PT, R0.reuse, 0xf9, P1 ;  /* 0x000000f90000780c */ /* 0x040fe20000f24270 */
[----:B------:R-:W-:Y:S01]  /*16530*/  @P2 STG.E desc[UR36][R4.64+0x3c4], R145 ;  /* 0x0003c49104002986 */ /* 0x000fe2000c101924 */
[----:B0-----:R-:W-:Y:S01]  /*16540*/  @P4 MOV R6, R8 ;  /* 0x0000000800064202 */ /* 0x001fe20000000f00 */
[----:B------:R-:W-:Y:S01]  /*16550*/  @P4 IMAD.MOV.U32 R7, RZ, RZ, R9 ;  /* 0x000000ffff074224 */ /* 0x000fe200078e0009 */
[----:B------:R-:W-:Y:S01]  /*16560*/  ISETP.GT.AND P0, PT, R0, 0xf9, P0 ;  /* 0x000000f90000780c */ /* 0x000fe20000704270 */
[-C--:B------:R-:W-:Y:S01]  /*16570*/  FMUL R147, R147, R2.reuse ;  /* 0x0000000293937220 */ /* 0x080fe20000400000 */
[-C--:B------:R-:W-:Y:S02]  /*16580*/  FMUL R13, R148, R2.reuse ;  /* 0x00000002940d7220 */ /* 0x080fe40000400000 */
[----:B------:R0:W-:Y:S01]  /*16590*/  @P4 STG.E desc[UR36][R6.64+0x3c0], R3 ;  /* 0x0003c00306004986 */ /* 0x0001e2000c101924 */
[-C--:B------:R-:W-:Y:S01]  /*165a0*/  FMUL R149, R149, R2.reuse ;  /* 0x0000000295957220 */ /* 0x080fe20000400000 */
[-C--:B-1----:R-:W-:Y:S01]  /*165b0*/  FMUL R11, R150, R2.reuse ;  /* 0x00000002960b7220 */ /* 0x082fe20000400000 */
[----:B------:R-:W-:Y:S01]  /*165c0*/  FMUL R151, R151, R2 ;  /* 0x0000000297977220 */ /* 0x000fe20000400000 */
[----:B0-----:R-:W-:-:S02]  /*165d0*/  @P6 MOV R6, R8 ;  /* 0x0000000800066202 */ /* 0x001fc40000000f00 */
[----:B------:R-:W-:-:S05]  /*165e0*/  @P6 MOV R7, R9 ;  /* 0x0000000900076202 */ /* 0x000fca0000000f00 */
[----:B------:R-:W-:Y:S04]  /*165f0*/  @P6 STG.E desc[UR36][R6.64+0x3c4], R147 ;  /* 0x0003c49306006986 */ /* 0x000fe8000c101924 */
[----:B------:R-:W-:Y:S04]  /*16600*/  @P3 STG.E desc[UR36][R4.64+0x3e0], R13 ;  /* 0x0003e00d04003986 */ /* 0x000fe8000c101924 */
[----:B------:R0:W-:Y:S02]  /*16610*/  @P1 STG.E desc[UR36][R4.64+0x3e4], R149 ;  /* 0x0003e49504001986 */ /* 0x0001e4000c101924 */
[----:B0-----:R-:W-:Y:S01]  /*16620*/  @P5 IMAD.MOV.U32 R4, RZ, RZ, R8 ;  /* 0x000000ffff045224 */ /* 0x001fe200078e0008 */
[----:B------:R-:W-:-:S05]  /*16630*/  @P5 MOV R5, R9 ;  /* 0x0000000900055202 */ /* 0x000fca0000000f00 */
[----:B------:R0:W-:Y:S04]  /*16640*/  @P5 STG.E desc[UR36][R4.64+0x3e0], R11 ;  /* 0x0003e00b04005986 */ /* 0x0001e8000c101924 */
[----:B------:R0:W-:Y:S02]  /*16650*/  @P0 STG.E desc[UR36][R8.64+0x3e4], R151 ;  /* 0x0003e49708000986 */ /* 0x0001e4000c101924 */
.L_x_536:
[----:B------:R-:W-:Y:S05]  /*16660*/  BSYNC B0 ;  /* 0x0000000000007941 */ /* 0x000fea0003800000 */
.L_x_28:
[----:B0-----:R-:W5:Y:S04]  /*16670*/  LDL.LU R5, [R1+0x200] ;  /* 0x0002000001057983 */ /* 0x001f680000300800 */
[----:B------:R-:W5:Y:S01]  /*16680*/  LDL.LU R4, [R1+0x204] ;  /* 0x0002040001047983 */ /* 0x000f620000300800 */
[----:B------:R-:W-:Y:S01]  /*16690*/  ULDC UR4, c[0x0][0xc] ;  /* 0x0000030000047ab9 */ /* 0x000fe20000000800 */
[----:B------:R-:W-:Y:S01]  /*166a0*/  ULDC UR5, c[0x0][0x10] ;  /* 0x0000040000057ab9 */ /* 0x000fe20000000800 */
[----:B------:R-:W5:Y:S01]  /*166b0*/  LDC R3, c[0x0][0x14] ;  /* 0x00000500ff037b82 */ /* 0x000f620000000800 */
[----:B------:R-:W-:Y:S01]  /*166c0*/  UIMAD.WIDE.U32 UR4, UR4, UR5, URZ ;  /* 0x00000005040472a5 */ /* 0x000fe2000f8e003f */
[----:B------:R-:W-:Y:S01]  /*166d0*/  PRMT R0, RZ, 0x7610, R0 ;  /* 0x00007610ff007816 */ /* 0x000fe20000000000 */
[----:B------:R-:W-:Y:S01]  /*166e0*/  UMOV UR42, 0xffffffff ;  /* 0xffffffff002a7882 */ /* 0x000fe20000000000 */
[----:B------:R-:W-:-:S03]  /*166f0*/  UMOV UR43, 0xffffffff ;  /* 0xffffffff002b7882 */ /* 0x000fc60000000000 */
[----:B-----5:R-:W-:-:S04]  /*16700*/  IMAD.WIDE.U32 R4, R3, UR4, R4 ;  /* 0x0000000403047c25 */ /* 0x020fc8000f8e0004 */
[----:B------:R-:W-:Y:S01]  /*16710*/  IMAD R3, R3, UR5, RZ ;  /* 0x0000000503037c24 */ /* 0x000fe2000f8e02ff */
[----:B------:R-:W-:Y:S01]  /*16720*/  ULDC.64 UR4, c[0x0][0x650] ;  /* 0x0001940000047ab9 */ /* 0x000fe20000000a00 */
[----:B------:R-:W-:Y:S01]  /*16730*/  IMAD.MOV.U32 R7, RZ, RZ, R4 ;  /* 0x000000ffff077224 */ /* 0x000fe200078e0004 */
[----:B------:R-:W-:Y:S02]  /*16740*/  ISETP.GE.U32.AND P0, PT, R4, UR4, PT ;  /* 0x0000000404007c0c */ /* 0x000fe4000bf06070 */
[----:B------:R-:W-:-:S04]  /*16750*/  IADD3 R6, R5, R3, RZ ;  /* 0x0000000305067210 */ /* 0x000fc80007ffe0ff */
[----:B------:R-:W-:Y:S01]  /*16760*/  ISETP.GE.U32.AND.EX P0, PT, R6, UR5, PT, P0 ;  /* 0x0000000506007c0c */ /* 0x000fe2000bf06100 */
[----:B------:R0:W-:Y:S04]  /*16770*/  STL [R1+0x200], R6 ;  /* 0x0002000601007387 */ /* 0x0001e80000100800 */
[----:B------:R0:W-:Y:S08]  /*16780*/  STL [R1+0x204], R7 ;  /* 0x0002040701007387 */ /* 0x0001f00000100800 */
[----:B------:R-:W-:Y:S05]  /*16790*/  @P0 BRA `(.L_x_537) ;  /* 0x0000000400880947 */ /* 0x000fea0003800000 */
[----:B------:R-:W5:Y:S01]  /*167a0*/  S2UR UR6, SR_CTAID.X ;  /* 0x00000000000679c3 */ /* 0x000f620000002500 */
[----:B------:R-:W-:Y:S01]  /*167b0*/  ULDC.64 UR12, c[0x0][0x628] ;  /* 0x00018a00000c7ab9 */ /* 0x000fe20000000a00 */
[----:B------:R-:W-:Y:S01]  /*167c0*/  ULDC UR4, c[0x0][0x150] ;  /* 0x0000540000047ab9 */ /* 0x000fe20000000800 */
[----:B------:R-:W-:Y:S01]  /*167d0*/  ISETP.NE.U32.AND P0, PT, RZ, UR12, PT ;  /* 0x0000000cff007c0c */ /* 0x000fe2000bf05070 */
[----:B------:R-:W-:Y:S01]  /*167e0*/  ULDC UR15, c[0x0][0x630] ;  /* 0x00018c00000f7ab9 */ /* 0x000fe20000000800 */
[C---:B------:R-:W-:Y:S01]  /*167f0*/  R2UR UR16, R7.reuse ;  /* 0x00000000071072ca */ /* 0x040fe200000e0000 */
[----:B------:R-:W-:Y:S01]  /*16800*/  ULDC UR19, c[0x0][0x154] ;  /* 0x0000550000137ab9 */ /* 0x000fe20000000800 */
[----:B------:R-:W-:Y:S01]  /*16810*/  ISETP.NE.AND.EX P0, PT, RZ, UR13, PT, P0 ;  /* 0x0000000dff007c0c */ /* 0x000fe2000bf05300 */
[----:B------:R-:W0:Y:S01]  /*16820*/  S2UR UR18, SR_CTAID.Y ;  /* 0x00000000001279c3 */ /* 0x000e220000002600 */
[----:B------:R-:W-:Y:S02]  /*16830*/  R2UR UR17, R6 ;  /* 0x00000000061172ca */ /* 0x000fe400000e0000 */
[----:B------:R-:W-:-:S02]  /*16840*/  R2UR UR10, R7 ;  /* 0x00000000070a72ca */ /* 0x000fc400000e0000 */
[----:B------:R-:W-:Y:S02]  /*16850*/  R2UR UR11, R6 ;  /* 0x00000000060b72ca */ /* 0x000fe400000e0000 */
[----:B-----5:R-:W-:-:S05]  /*16860*/  I2FP.F32.U32 R0, UR6 ;  /* 0x0000000600007c45 */ /* 0x020fca0008201000 */
[----:B------:R-:W-:-:S04]  /*16870*/  FMUL R0, R0, UR4 ;  /* 0x0000000400007c20 */ /* 0x000fc80008400000 */
[----:B------:R0:W0:Y:S01]  /*16880*/  F2I.U32.TRUNC.NTZ R3, R0 ;  /* 0x0000000000037305 */ /* 0x000022000020f000 */
[----:B------:R-:W-:Y:S05]  /*16890*/  @!P0 BRA `(.L_x_538) ;  /* 0x0000000000308947 */ /* 0x000fea0003800000 */
        /* <DEDUP_REMOVED lines=12> */
.L_x_538:
[----:B------:R-:W-:Y:S01]  /*16960*/  USHF.R.U64 UR43, UR10, UR15, UR11 ;  /* 0x0000000f0a2b7299 */ /* 0x000fe2000800120b */
[----:B0-----:R-:W-:Y:S01]  /*16970*/  I2FP.F32.U32 R0, UR18 ;  /* 0x0000001200007c45 */ /* 0x001fe20008201000 */
[----:B------:R-:W-:Y:S02]  /*16980*/  USHF.R.U32.HI UR4, URZ, UR15, UR11 ;  /* 0x0000000f3f047299 */ /* 0x000fe4000801160b */
        /* <DEDUP_REMOVED lines=8> */
[----:B------:R-:W-:Y:S01]  /*16a10*/  UIMAD.WIDE.U32 UR8, UR10, UR12, UR8 ;  /* 0x0000000c0a0872a5 */ /* 0x000fe2000f8e0008 */
[----:B------:R-:W-:Y:S01]  /*16a20*/  R2UR UR12, R3 ;  /* 0x00000000030c72ca */ /* 0x000fe200000e0000 */
[----:B------:R-:W-:Y:S01]  /*16a30*/  UIMAD UR10, UR10, UR13, UR4 ;  /* 0x0000000d0a0a72a4 */ /* 0x000fe2000f8e0204 */
[----:B------:R-:W-:Y:S01]  /*16a40*/  ULDC UR11, c[0x0][0x618] ;  /* 0x00018600000b7ab9 */ /* 0x000fe20000000800 */
[----:B------:R-:W-:Y:S02]  /*16a50*/  ULDC UR21, c[0x0][0x658] ;  /* 0x0001960000157ab9 */ /* 0x000fe40000000800 */
[----:B------:R-:W-:Y:S01]  /*16a60*/  UIADD3 UR9, UR9, UR10, URZ ;  /* 0x0000000a09097290 */ /* 0x000fe2000fffe03f */
[----:B------:R-:W-:Y:S01]  /*16a70*/  UMOV UR15, 0xffffffff ;  /* 0xffffffff000f7882 */ /* 0x000fe20000000000 */
[----:B------:R-:W-:Y:S01]  /*16a80*/  ULDC.64 UR4, c[0x0][0x640] ;  /* 0x0001900000047ab9 */ /* 0x000fe20000000a00 */
[----:B------:R-:W-:Y:S01]  /*16a90*/  USHF.L.U32 UR15, UR15, UR21, URZ ;  /* 0x000000150f0f7299 */ /* 0x000fe2000800063f */
[----:B------:R-:W-:Y:S01]  /*16aa0*/  ISETP.NE.U32.AND P0, PT, RZ, UR4, PT ;  /* 0x00000004ff007c0c */ /* 0x000fe2000bf05070 */
[----:B------:R-:W-:-:S02]  /*16ab0*/  USHF.R.U64 UR16, UR8, UR11, UR9 ;  /* 0x0000000b08107299 */ /* 0x000fc40008001209 */
[----:B------:R-:W-:Y:S01]  /*16ac0*/  USHF.R.U32.HI UR8, URZ, UR11, UR9 ;  /* 0x0000000b3f087299 */ /* 0x000fe20008011609 */
[----:B0-----:R-:W-:Y:S01]  /*16ad0*/  R2UR UR14, R0 ;  /* 0x00000000000e72ca */ /* 0x001fe200000e0000 */
[----:B------:R-:W-:Y:S01]  /*16ae0*/  ULDC UR17, c[0x0][0x608] ;  /* 0x0001820000117ab9 */ /* 0x000fe20000000800 */
[----:B------:R-:W-:Y:S01]  /*16af0*/  ULOP3.LUT UR41, URZ, UR15, URZ, 0x33, !UPT ;  /* 0x0000000f3f297292 */ /* 0x000fe2000f8e333f */
[----:B------:R-:W-:Y:S01]  /*16b00*/  ISETP.NE.AND.EX P0, PT, RZ, UR5, PT, P0 ;  /* 0x00000005ff007c0c */ /* 0x000fe2000bf05300 */
[----:B------:R-:W-:Y:S02]  /*16b10*/  USHF.R.U64 UR15, UR16, UR17, UR8 ;  /* 0x00000011100f7299 */ /* 0x000fe40008001208 */
[----:B------:R-:W-:Y:S02]  /*16b20*/  USHF.R.U32.HI UR8, URZ, UR17, UR8 ;  /* 0x000000113f087299 */ /* 0x000fe40008011608 */
[----:B------:R-:W-:Y:S02]  /*16b30*/  UIADD3 UR12, -UR12, URZ, URZ ;  /* 0x0000003f0c0c7290 */ /* 0x000fe4000fffe13f */
[----:B------:R-:W-:Y:S01]  /*16b40*/  USHF.R.U64 UR17, UR15, UR21, UR8 ;  /* 0x000000150f117299 */ /* 0x000fe20008001208 */
[----:B------:R-:W-:Y:S01]  /*16b50*/  UMOV UR19, 0x1 ;  /* 0x0000000100137882 */ /* 0x000fe20000000000 */
[----:B------:R-:W-:Y:S01]  /*16b60*/  ULDC UR13, c[0x0][0x144] ;  /* 0x00005100000d7ab9 */ /* 0x000fe20000000800 */
[----:B------:R-:W-:Y:S01]  /*16b70*/  ULDC UR7, c[0x0][0x600] ;  /* 0x0001800000077ab9 */ /* 0x000fe20000000800 */
[----:B------:R-:W-:-:S02]  /*16b80*/  USHF.L.U32 UR24, UR19, UR21, URZ ;  /* 0x0000001513187299 */ /* 0x000fc4000800063f */
[----:B------:R-:W-:Y:S02]  /*16b90*/  USHF.R.U32.HI UR8, URZ, UR21, UR8 ;  /* 0x000000153f087299 */ /* 0x000fe40008011608 */
[----:B------:R-:W-:Y:S02]  /*16ba0*/  UIMAD UR21, UR13, UR12, UR6 ;  /* 0x0000000c0d1572a4 */ /* 0x000fe4000f8e0206 */
[----:B------:R-:W-:Y:S02]  /*16bb0*/  UIADD3 UR20, UR7, -0x1, URZ ;  /* 0xffffffff07147890 */ /* 0x000fe4000fffe03f */
[----:B------:R-:W-:Y:S01]  /*16bc0*/  UIADD3 UR19, -UR14, URZ, URZ ;  /* 0x0000003f0e137290 */ /* 0x000fe2000fffe13f */
        /* <DEDUP_REMOVED lines=17> */
.L_x_539:
[----:B------:R-:W-:Y:S01]  /*16ce0*/  UISETP.NE.AND UP0, UPT, UR45, URZ, UPT ;  /* 0x0000003f2d00728c */ /* 0x000fe2000bf05270 */
[----:B------:R-:W-:Y:S01]  /*16cf0*/  MOV R0, 0x1 ;  /* 0x0000000100007802 */ /* 0x000fe20000000f00 */
[----:B------:R-:W-:Y:S02]  /*16d00*/  USHF.R.U64 UR4, UR6, UR22, UR8 ;  /* 0x0000001606047299 */ /* 0x000fe40008001208 */
[----:B------:R-:W-:Y:S02]  /*16d10*/  ULOP3.LUT UR41, UR15, UR41, URZ, 0xc0, !UPT ;  /* 0x000000290f297292 */ /* 0x000fe4000f8ec03f */
[----:B------:R-:W-:Y:S02]  /*16d20*/  UIADD3 UR5, -UR4, URZ, URZ ;  /* 0x0000003f04057290 */ /* 0x000fe4000fffe13f */
[----:B------:R-:W-:Y:S02]  /*16d30*/  UIMAD UR41, UR24, UR4, UR41 ;  /* 0x00000004182972a4 */ /* 0x000fe4000f8e0229 */
[----:B------:R-:W-:-:S02]  /*16d40*/  ULOP3.LUT UR16, UR16, UR20, URZ, 0xc0, !UPT ;  /* 0x0000001410107292 */ /* 0x000fc4000f8ec03f */
[----:B------:R-:W-:Y:S02]  /*16d50*/  @UP0 UIMAD UR21, UR25, UR19, UR18 ;  /* 0x00000013191502a4 */ /* 0x000fe4000f8e0212 */
[----:B------:R-:W-:-:S03]  /*16d60*/  UIMAD UR4, UR5, UR23, UR17 ;  /* 0x00000017050472a4 */ /* 0x000fc6000f8e0211 */
[----:B------:R-:W-:Y:S01]  /*16d70*/  ULDC UR5, c[0x0][0x610] ;  /* 0x0001840000057ab9 */ /* 0x000fe20000000800 */
[----:B------:R-:W-:Y:S02]  /*16d80*/  UIMAD UR4, UR4, UR7, UR16 ;  /* 0x00000007040472a4 */ /* 0x000fe4000f8e0210 */
[----:B------:R-:W-:-:S04]  /*16d90*/  UIMAD UR41, UR41, UR5, UR21 ;  /* 0x00000005292972a4 */ /* 0x000fc8000f8e0215 */
[----:B------:R-:W-:Y:S02]  /*16da0*/  USEL UR42, UR4, UR41, !UP0 ;  /* 0x00000029042a7287 */ /* 0x000fe4000c000000 */
[----:B------:R-:W-:-:S12]  /*16db0*/  USEL UR41, UR41, UR4, !UP0 ;  /* 0x0000000429297287 */ /* 0x000fd8000c000000 */
.L_x_537:
[----:B------:R-:W-:-:S13]  /*16dc0*/  LOP3.LUT P0, RZ, R0, 0xff, RZ, 0xc0, !PT ;  /* 0x000000ff00ff7812 */ /* 0x000fda000780c0ff */
[----:B------:R-:W-:Y:S05]  /*16dd0*/  @P0 BRA `(.L_x_540) ;  /* 0xfffffea000dc0947 */ /* 0x000fea000383ffff */
[----:B------:R-:W-:Y:S05]  /*16de0*/  EXIT ;  /* 0x000000000000794d */ /* 0x000fea0003800000 */
.L_x_3:
[----:B------:R-:W2:Y:S01]  /*16df0*/  LDL R5, [R1+0x204] ;  /* 0x0002040001057983 */ /* 0x000ea20000100800 */
[----:B------:R-:W-:-:S03]  /*16e00*/  ULDC.64 UR8, c[0x0][0x650] ;  /* 0x0001940000087ab9 */ /* 0x000fc60000000a00 */
[----:B------:R-:W3:Y:S01]  /*16e10*/  LDL R4, [R1+0x200] ;  /* 0x0002000001047983 */ /* 0x000ee20000100800 */
[----:B------:R-:W-:Y:S01]  /*16e20*/  PRMT R0, RZ, 0x7610, R0 ;  /* 0x00007610ff007816 */ /* 0x000fe20000000000 */
[----:B------:R-:W-:Y:S01]  /*16e30*/  IMAD.MOV.U32 R2, RZ, RZ, -0x1 ;  /* 0xffffffffff027424 */ /* 0x000fe200078e00ff */
[----:B------:R-:W-:Y:S02]  /*16e40*/  MOV R3, 0xffffffff ;  /* 0xffffffff00037802 */ /* 0x000fe40000000f00 */
[----:B------:R-:W-:Y:S02]  /*16e50*/  MOV R9, 0xffffffff ;  /* 0xffffffff00097802 */ /* 0x000fe40000000f00 */
[----:B--2---:R-:W-:-:S04]  /*16e60*/  ISETP.GE.U32.AND P0, PT, R5, UR8, PT ;  /* 0x0000000805007c0c */ /* 0x004fc8000bf06070 */
[----:B---3--:R-:W-:-:S13]  /*16e70*/  ISETP.GE.U32.AND.EX P0, PT, R4, UR9, PT, P0 ;  /* 0x0000000904007c0c */ /* 0x008fda000bf06100 */
[----:B------:R-:W-:Y:S05]  /*16e80*/  @P0 BRA `(.L_x_541) ;  /* 0x00000004008c0947 */ /* 0x000fea0003800000 */
[----:B------:R-:W-:Y:S01]  /*16e90*/  I2FP.F32.U32 R0, UR4 ;  /* 0x0000000400007c45 */ /* 0x000fe20008201000 */
[----:B0-----:R-:W-:Y:S01]  /*16ea0*/  ULDC.64 UR16, c[0x0][0x628] ;  /* 0x00018a0000107ab9 */ /* 0x001fe20000000a00 */
        /* <DEDUP_REMOVED lines=24> */
.L_x_542:
        /* <DEDUP_REMOVED lines=24> */
[----:B------:R-:W-:Y:S01]  /*171b0*/  UMOV UR19, 0x1 ;  /* 0x0000000100137882 */ /* 0x000fe20000000000 */
[----:B------:R-:W-:Y:S01]  /*171c0*/  ULDC UR20, c[0x0][0x608] ;  /* 0x0001820000147ab9 */ /* 0x000fe20000000800 */
[----:B------:R-:W-:Y:S01]  /*171d0*/  USHF.L.U32 UR26, UR19, UR23, URZ ;  /* 0x00000017131a7299 */ /* 0x000fe2000800063f */
[----:B------:R-:W-:Y:S01]  /*171e0*/  ISETP.NE.AND.EX P0, PT, RZ, UR9, PT, P0 ;  /* 0x00000009ff007c0c */ /* 0x000fe2000bf05300 */
[----:B------:R-:W-:Y:S02]  /*171f0*/  USHF.R.U64 UR19, UR18, UR20, UR11 ;  /* 0x0000001412137299 */ /* 0x000fe4000800120b */
[----:B------:R-:W-:Y:S02]  /*17200*/  USHF.R.U32.HI UR11, URZ, UR20, UR11 ;  /* 0x000000143f0b7299 */ /* 0x000fe4000801160b */
[----:B------:R-:W-:-:S02]  /*17210*/  UIADD3 UR15, -UR15, URZ, URZ ;  /* 0x0000003f0f0f7290 */ /* 0x000fc4000fffe13f */
[----:B------:R-:W-:Y:S01]  /*17220*/  USHF.R.U64 UR20, UR19, UR23, UR11 ;  /* 0x0000001713147299 */ /* 0x000fe2000800120b */
[----:B------:R-:W-:Y:S01]  /*17230*/  ULDC UR16, c[0x0][0x144] ;  /* 0x0000510000107ab9 */ /* 0x000fe20000000800 */
[----:B------:R-:W-:Y:S01]  /*17240*/  ULDC UR6, c[0x0][0x600] ;  /* 0x0001800000067ab9 */ /* 0x000fe20000000800 */
[----:B------:R-:W-:Y:S02]  /*17250*/  USHF.R.U32.HI UR11, URZ, UR23, UR11 ;  /* 0x000000173f0b7299 */ /* 0x000fe4000801160b */
[----:B------:R-:W-:Y:S02]  /*17260*/  UIMAD UR23, UR16, UR15, UR4 ;  /* 0x0000000f101772a4 */ /* 0x000fe4000f8e0204 */
[----:B------:R-:W-:Y:S02]  /*17270*/  UIADD3 UR22, UR6, -0x1, URZ ;  /* 0xffffffff06167890 */ /* 0x000fe4000fffe03f */
[----:B------:R-:W-:Y:S02]  /*17280*/  ULOP3.LUT UR27, URZ, UR13, URZ, 0x33, !UPT ;  /* 0x0000000d3f1b7292 */ /* 0x000fe4000f8e333f */
        /* <DEDUP_REMOVED lines=18> */
.L_x_543:
[----:B------:R-:W-:Y:S01]  /*173b0*/  UISETP.NE.AND UP0, UPT, UR45, URZ, UPT ;  /* 0x0000003f2d00728c */ /* 0x000fe2000bf05270 */
[----:B------:R-:W-:Y:S01]  /*173c0*/  MOV R0, 0x1 ;  /* 0x0000000100007802 */ /* 0x000fe20000000f00 */
[----:B------:R-:W-:Y:S01]  /*173d0*/  USHF.R.U64 UR8, UR4, UR24, UR11 ;  /* 0x0000001804087299 */ /* 0x000fe2000800120b */
[----:B------:R-:W-:Y:S01]  /*173e0*/  IMAD.U32 R9, RZ, RZ, UR5 ;  /* 0x00000005ff097e24 */ /* 0x000fe2000f8e00ff */
[----:B------:R-:W-:Y:S02]  /*173f0*/  ULOP3.LUT UR4, UR19, UR27, URZ, 0xc0, !UPT ;  /* 0x0000001b13047292 */ /* 0x000fe4000f8ec03f */
[----:B------:R-:W-:Y:S02]  /*17400*/  ULOP3.LUT UR18, UR18, UR22, URZ, 0xc0, !UPT ;  /* 0x0000001612127292 */ /* 0x000fe4000f8ec03f */
[----:B------:R-:W-:-:S03]  /*17410*/  UIMAD UR4, UR26, UR8, UR4 ;  /* 0x000000081a0472a4 */ /* 0x000fc6000f8e0204 */
[----:B------:R-:W-:Y:S02]  /*17420*/  @UP0 UIMAD UR23, UR28, UR21, UR7 ;  /* 0x000000151c1702a4 */ /* 0x000fe4000f8e0207 */
[----:B------:R-:W-:-:S03]  /*17430*/  UIADD3 UR7, -UR8, URZ, URZ ;  /* 0x0000003f08077290 */ /* 0x000fc6000fffe13f */
[----:B------:R-:W-:Y:S01]  /*17440*/  ULDC UR8, c[0x0][0x610] ;  /* 0x0001840000087ab9 */ /* 0x000fe20000000800 */
[----:B------:R-:W-:Y:S02]  /*17450*/  UIMAD UR7, UR7, UR25, UR20 ;  /* 0x00000019070772a4 */ /* 0x000fe4000f8e0214 */
[----:B------:R-:W-:Y:S02]  /*17460*/  UIMAD UR4, UR4, UR8, UR23 ;  /* 0x00000008040472a4 */ /* 0x000fe4000f8e0217 */
[----:B------:R-:W-:-:S04]  /*17470*/  UIMAD UR7, UR7, UR6, UR18 ;  /* 0x00000006070772a4 */ /* 0x000fc8000f8e0212 */
[----:B------:R-:W-:Y:S02]  /*17480*/  USEL UR6, UR7, UR4, !UP0 ;  /* 0x0000000407067287 */ /* 0x000fe4000c000000 */
[----:B------:R-:W-:-:S04]  /*17490*/  USEL UR4, UR4, UR7, !UP0 ;  /* 0x0000000704047287 */ /* 0x000fc8000c000000 */
[----:B------:R-:W-:Y:S02]  /*174a0*/  MOV R2, UR6 ;  /* 0x0000000600027c02 */ /* 0x000fe40008000f00 */
[----:B------:R-:W-:-:S07]  /*174b0*/  MOV R3, UR4 ;  /* 0x0000000400037c02 */ /* 0x000fce0008000f00 */
.L_x_541:
[----:B------:R-:W-:-:S08]  /*174c0*/  NOP ;  /* 0x0000000000007918 */ /* 0x000fd00000000000 */
[----:B0-----:R-:W0:-:S00]  /*174d0*/  USETMAXREG.DEALLOC.CTAPOOL 0x18 ;  /* 0x00000018000079c8 */ /* 0x001e0000080e0500 */
[----:B------:R-:W-:-:S13]  /*174e0*/  ISETP.NE.AND P0, PT, RZ, UR10, PT ;  /* 0x0000000aff007c0c */ /* 0x000fda000bf05270 */
[----:B------:R-:W-:Y:S05]  /*174f0*/  @P0 EXIT ;  /* 0x000000000000094d */ /* 0x000fea0003800000 */
[----:B0-----:R-:W-:Y:S01]  /*17500*/  LOP3.LUT P0, RZ, R0, 0xff, RZ, 0xc0, !PT ;  /* 0x000000ff00ff7812 */ /* 0x001fe2000780c0ff */
[----:B------:R-:W-:Y:S01]  /*17510*/  IMAD.MOV.U32 R0, RZ, RZ, 0x1 ;  /* 0x00000001ff007424 */ /* 0x000fe200078e00ff */
[----:B------:R-:W-:-:S11]  /*17520*/  MOV R6, RZ ;  /* 0x000000ff00067202 */ /* 0x000fd60000000f00 */
[----:B------:R-:W-:Y:S05]  /*17530*/  @!P0 BRA `(.L_x_544) ;  /* 0x0000000c005c8947 */ /* 0x000fea0003800000 */
[----:B------:R-:W0:Y:S01]  /*17540*/  S2R R4, SR_TID.X ;  /* 0x0000000000047919 */ /* 0x000e220000002100 */
[----:B------:R-:W-:Y:S01]  /*17550*/  ULDC UR4, c[0x0][0x28c] ;  /* 0x0000a30000047ab9 */ /* 0x000fe20000000800 */
[----:B------:R-:W-:Y:S01]  /*17560*/  ULDC UR6, c[0x0][0x658] ;  /* 0x0001960000067ab9 */ /* 0x000fe20000000800 */
[----:B------:R-:W-:Y:S01]  /*17570*/  UIADD3 UR10, UR4, 0x1f, URZ ;  /* 0x0000001f040a7890 */ /* 0x000fe2000fffe03f */
[----:B------:R-:W-:Y:S01]  /*17580*/  BSSY B0, `(.L_x_544) ;  /* 0x00000d2000007945 */ /* 0x000fe20003800000 */
[----:B------:R-:W-:Y:S01]  /*17590*/  UMOV UR7, 0xffffffff ;  /* 0xffffffff00077882 */ /* 0x000fe20000000000 */
[----:B------:R-:W-:Y:S01]  /*175a0*/  ULDC UR5, c[0x0][0x600] ;  /* 0x0001800000057ab9 */ /* 0x000fe20000000800 */
[----:B------:R-:W-:Y:S01]  /*175b0*/  UMOV UR9, 0x1 ;  /* 0x0000000100097882 */ /* 0x000fe20000000000 */
[----:B------:R-:W-:Y:S01]  /*175c0*/  USHF.L.U32 UR7, UR7, UR6, URZ ;  /* 0x0000000607077299 */ /* 0x000fe2000800063f */
[----:B------:R-:W-:Y:S01]  /*175d0*/  MOV R8, 0x1 ;  /* 0x0000000100087802 */ /* 0x000fe20000000f00 */
[----:B------:R-:W-:Y:S01]  /*175e0*/  UIADD3 UR4, UR5, -0x1, URZ ;  /* 0xffffffff05047890 */ /* 0x000fe2000fffe03f */
[----:B------:R-:W-:Y:S01]  /*175f0*/  IMAD.MOV.U32 R0, RZ, RZ, 0x1 ;  /* 0x00000001ff007424 */ /* 0x000fe200078e00ff */
[----:B------:R-:W-:Y:S01]  /*17600*/  USHF.R.S32.HI UR11, URZ, 0x1f, UR10 ;  /* 0x0000001f3f0b7899 */ /* 0x000fe2000801140a */
[----:B------:R-:W-:Y:S01]  /*17610*/  MOV R6, RZ ;  /* 0x000000ff00067202 */ /* 0x000fe20000000f00 */
[----:B------:R-:W-:Y:S01]  /*17620*/  ULDC UR8, c[0x0][0xc] ;  /* 0x0000030000087ab9 */ /* 0x000fe20000000800 */
[----:B------:R-:W-:-:S02]  /*17630*/  USHF.L.U32 UR5, UR9, UR6, URZ ;  /* 0x0000000609057299 */ /* 0x000fc4000800063f */
[----:B------:R-:W-:Y:S01]  /*17640*/  ULEA.HI UR11, UR11, UR10, URZ, 0x5 ;  /* 0x0000000a0b0b7291 */ /* 0x000fe2000f8f283f */
[----:B------:R-:W-:Y:S01]  /*17650*/  ULDC UR9, c[0x0][0x10] ;  /* 0x0000040000097ab9 */ /* 0x000fe20000000800 */
[----:B------:R-:W-:Y:S02]  /*17660*/  ULOP3.LUT UR6, URZ, UR7, URZ, 0x33, !UPT ;  /* 0x000000073f067292 */ /* 0x000fe4000f8e333f */
[----:B------:R-:W-:Y:S01]  /*17670*/  UIMAD.WIDE.U32 UR8, UR8, UR9, URZ ;  /* 0x00000009080872a5 */ /* 0x000fe2000f8e003f */
[----:B------:R-:W-:Y:S01]  /*17680*/  ULDC UR7, c[0x0][0x14] ;  /* 0x0000050000077ab9 */ /* 0x000fe20000000800 */
[----:B------:R-:W-:Y:S02]  /*17690*/  USHF.R.S32.HI UR18, URZ, 0x5, UR11 ;  /* 0x000000053f127899 */ /* 0x000fe4000801140b */
[----:B------:R-:W-:Y:S02]  /*176a0*/  UIMAD.WIDE.U32 UR20, UR8, UR7, URZ ;  /* 0x00000007081472a5 */ /* 0x000fe4000f8e003f */
[----:B------:R-:W-:-:S02]  /*176b0*/  UIMAD UR13, UR9, UR7, URZ ;  /* 0x00000007090d72a4 */ /* 0x000fc4000f8e023f */
[----:B------:R-:W-:Y:S01]  /*176c0*/  ULOP3.LUT UR24, UR40, 0x2, URZ, 0xfc, !UPT ;  /* 0x0000000228187892 */ /* 0x000fe2000f8efc3f */
[C---:B0-----:R-:W-:Y:S01]  /*176d0*/  LOP3.LUT P2, RZ, R4.reuse, 0x7f, RZ, 0xc0, !PT ;  /* 0x0000007f04ff7812 */ /* 0x041fe2000784c0ff */
[----:B------:R-:W-:Y:S01]  /*176e0*/  UIADD3 UR13, UR21, UR13, URZ ;  /* 0x0000000d150d7290 */ /* 0x000fe2000fffe03f */
[----:B------:R-:W-:Y:S01]  /*176f0*/  LOP3.LUT P0, RZ, R4, 0x1f, RZ, 0xc0, !PT ;  /* 0x0000001f04ff7812 */ /* 0x000fe2000780c0ff */
[----:B------:R-:W-:Y:S01]  /*17700*/  UIADD3 UR25, UR18, 0x1, URZ ;  /* 0x0000000112197890 */ /* 0x000fe2000fffe03f */
[----:B------:R-:W-:Y:S02]  /*17710*/  ULDC.64 UR22, c[0x0][0x198] ;  /* 0x0000660000167ab9 */ /* 0x000fe40000000a00 */
[----:B------:R-:W-:-:S13]  /*17720*/  PLOP3.LUT P0, PT, P0, P2, PT, 0x8a, 0x0 ;  /* 0x000000000000781c */ /* 0x000fda0000705172 */
.L_x_556:
[----:B------:R-:W-:-:S03]  /*17730*/  UMOV UR7, 0xffffffff ;  /* 0xffffffff00077882 */ /* 0x000fc60000000000 */
[----:B------:R-:W-:Y:S05]  /*17740*/  BRA.DIV UR7, `(.L_x_545) ;  /* 0x0000001207107947 */ /* 0x000fea000b800000 */
[----:B------:R-:W-:-:S13]  /*17750*/  ELECT P6, URZ, PT ;  /* 0x00000000003f782f */ /* 0x000fda00038c0000 */
.L_x_569:
[----:B------:R-:W0:Y:S01]  /*17760*/  LDC R4, c[0x0][0x28c] ;  /* 0x0000a300ff047b82 */ /* 0x000e220000000800 */
[----:B------:R-:W-:Y:S01]  /*17770*/  BSSY B1, `(.L_x_546) ;  /* 0x0000035000017945 */ /* 0x000fe20003800000 */
[----:B0-----:R-:W-:-:S13]  /*17780*/  ISETP.LT.OR P6, PT, R4, 0x1, !P6 ;  /* 0x000000010400780c */ /* 0x001fda00077c1670 */
[----:B------:R-:W-:Y:S05]  /*17790*/  @P6 BRA `(.L_x_547) ;  /* 0x0000000000c86947 */ /* 0x000fea0003800000 */
[----:B------:R-:W-:Y:S01]  /*177a0*/  IMAD.SHL.U32 R11, R3, 0x100, RZ ;  /* 0x00000100030b7824 */ /* 0x000fe200078e00ff */
[----:B------:R-:W-:Y:S01]  /*177b0*/  SHF.L.U32 R2, R2, 0x8, RZ ;  /* 0x0000000802027819 */ /* 0x000fe200000006ff */
[----:B------:R-:W-:Y:S01]  /*177c0*/  IMAD.MOV.U32 R3, RZ, RZ, R0 ;  /* 0x000000ffff037224 */ /* 0x000fe200078e0000 */
[----:B------:R-:W-:Y:S02]  /*177d0*/  MOV R12, RZ ;  /* 0x000000ff000c7202 */ /* 0x000fe40000000f00 */
[----:B------:R-:W-:Y:S02]  /*177e0*/  MOV R14, UR25 ;  /* 0x00000019000e7c02 */ /* 0x000fe40008000f00 */
[----:B------:R-:W-:-:S07]  /*177f0*/  MOV R4, R6 ;  /* 0x0000000600047202 */ /* 0x000fce0000000f00 */
.L_x_551:
[----:B------:R-:W0:Y:S01]  /*17800*/  S2R R10, SR_CgaCtaId ;  /* 0x00000000000a7919 */ /* 0x000e220000008800 */
[----:B------:R-:W-:Y:S01]  /*17810*/  MOV R5, 0x400 ;  /* 0x0000040000057802 */ /* 0x000fe20000000f00 */
[----:B------:R-:W1:Y:S03]  /*17820*/  @!P2 LDC R7, c[0x0][0x500] ;  /* 0x00014000ff07ab82 */ /* 0x000e660000000800 */
[----:B0-----:R-:W-:Y:S02]  /*17830*/  LEA R13, R10, R5, 0x18 ;  /* 0x000000050a0d7211 */ /* 0x001fe400078ec0ff */
[----:B------:R-:W-:Y:S02]  /*17840*/  SHF.L.U32 R5, R3, 0x1f, RZ ;  /* 0x0000001f03057819 */ /* 0x000fe400000006ff */
[----:B------:R-:W-:-:S04]  /*17850*/  LEA R10, R4, R13, 0x3 ;  /* 0x0000000d040a7211 */ /* 0x000fc800078e18ff */
[----:B------:R-:W0:Y:S02]  /*17860*/  SYNCS.PHASECHK.TRANS64.TRYWAIT P1, [R10+URZ+0x30], R5 ;  /* 0x000030050a0075a7 */ /* 0x000e24000802017f */
[----:B01----:R-:W-:Y:S05]  /*17870*/  @!P1 BRA `(.L_x_548) ;  /* 0x0000000c00e49947 */ /* 0x003fea0003800000 */
.L_x_570:
[----:B------:R-:W-:Y:S01]  /*17880*/  UPRMT UR7, UR24, 0x9910, URZ ;  /* 0x0000991018077896 */ /* 0x000fe2000800003f */
[----:B------:R1:W-:Y:S03]  /*17890*/  @!P2 SYNCS.ARRIVE.TRANS64 RZ, [R10+URZ], R7 ;  /* 0x000000070affa9a7 */ /* 0x0003e6000800003f */
[----:B------:R-:W-:-:S06]  /*178a0*/  UISETP.NE.AND UP0, UPT, UR7, 0x2, UPT ;  /* 0x000000020700788c */ /* 0x000fcc000bf05270 */
[----:B------:R-:W-:-:S13]  /*178b0*/  PLOP3.LUT P1, PT, PT, PT, UP0, 0x80, 0x0 ;  /* 0x000000000000781c */ /* 0x000fda0003f2f008 */
[----:B-1----:R-:W-:Y:S05]  /*178c0*/  @P1 BRA `(.L_x_549) ;  /* 0x0000000000041947 */ /* 0x002fea0003800000 */
[----:B------:R-:W-:Y:S01]  /*178d0*/  BPT.TRAP 0x1 ;  /* 0x000000040000795c */ /* 0x000fe20000300000 */
.L_x_549:
[----:B------:R-:W-:Y:S05]  /*178e0*/  @P0 BRA `(.L_x_550) ;  /* 0x0000000000040947 */ /* 0x000fea0003800000 */
[----:B------:R-:W-:Y:S01]  /*178f0*/  BPT.TRAP 0x1 ;  /* 0x000000040000795c */ /* 0x000fe20000300000 */
.L_x_550:
[----:B------:R-:W-:Y:S01]  /*17900*/  IMAD R13, R4, 0x8000, R13 ;  /* 0x00008000040d7824 */ /* 0x000fe200078e020d */
[----:B------:R-:W-:Y:S01]  /*17910*/  R2UR UR9, R10 ;  /* 0x000000000a0972ca */ /* 0x000fe200000e0000 */
[----:B------:R-:W-:Y:S01]  /*17920*/  UIADD3 UR14, UP0, UR22, 0xf0, URZ ;  /* 0x000000f0160e7890 */ /* 0x000fe2000ff1e03f */
[----:B------:R-:W-:Y:S01]  /*17930*/  R2UR UR11, R11 ;  /* 0x000000000b0b72ca */ /* 0x000fe200000e0000 */
[----:B------:R-:W-:Y:S01]  /*17940*/  UIADD3 UR26, UP1, UR22, 0x1f0, URZ ;  /* 0x000001f0161a7890 */ /* 0x000fe2000ff3e03f */
[----:B------:R-:W-:Y:S01]  /*17950*/  R2UR UR7, R13 ;  /* 0x000000000d0772ca */ /* 0x000fe200000e0000 */
[----:B------:R-:W-:Y:S01]  /*17960*/  UIADD3.X UR15, URZ, UR23, URZ, UP0, !UPT ;  /* 0x000000173f0f7290 */ /* 0x000fe200087fe43f */
[----:B------:R-:W-:Y:S01]  /*17970*/  R2UR UR10, R12 ;  /* 0x000000000c0a72ca */ /* 0x000fe200000e0000 */
[----:B------:R-:W-:Y:S01]  /*17980*/  UIADD3.X UR27, URZ, UR23, URZ, UP1, !UPT ;  /* 0x000000173f1b7290 */ /* 0x000fe20008ffe43f */
[----:B------:R-:W-:Y:S01]  /*17990*/  R2UR UR12, R9 ;  /* 0x00000000090c72ca */ /* 0x000fe200000e0000 */
[----:B------:R-:W-:Y:S01]  /*179a0*/  UMOV UR16, 0x0 ;  /* 0x0000000000107882 */ /* 0x000fe20000000000 */
[----:B------:R-:W-:Y:S01]  /*179b0*/  IADD3 R14, R14, -0x1, RZ ;  /* 0xffffffff0e0e7810 */ /* 0x000fe20007ffe0ff */
[----:B------:R-:W-:Y:S01]  /*179c0*/  UMOV UR17, 0x10000000 ;  /* 0x1000000000117882 */ /* 0x000fe20000000000 */
[----:B------:R-:W-:Y:S01]  /*179d0*/  R2UR UR19, R2 ;  /* 0x00000000021372ca */ /* 0x000fe200000e0000 */
[----:B------:R-:W-:Y:S01]  /*179e0*/  VIADD R12, R12, 0x20 ;  /* 0x000000200c0c7836 */ /* 0x000fe20000000000 */
[----:B------:R-:W-:-:S02]  /*179f0*/  ISETP.GT.AND P3, PT, R14, 0x1, PT ;  /* 0x000000010e00780c */ /* 0x000fc40003f64270 */
[----:B------:R-:W-:Y:S01]  /*17a00*/  IADD3 R4, R4, 0x1, RZ ;  /* 0x0000000104047810 */ /* 0x000fe20007ffe0ff */
[----:B------:R-:W-:Y:S02]  /*17a10*/  UIADD3 UR8, UR7, 0x180, URZ ;  /* 0x0000018007087890 */ /* 0x000fe4000fffe03f */
[----:B------:R-:W-:Y:S01]  /*17a20*/  UIADD3 UR7, UR7, 0x30180, URZ ;  /* 0x0003018007077890 */ /* 0x000fe2000fffe03f */
[----:B------:R-:W-:-:S04]  /*17a30*/  ISETP.NE.AND P1, PT, R4, 0x6, PT ;  /* 0x000000060400780c */ /* 0x000fc80003f25270 */
[----:B0-----:R-:W-:Y:S02]  /*17a40*/  SEL R10, RZ, 0x1, P1 ;  /* 0x00000001ff0a7807 */ /* 0x001fe40000800000 */
[----:B------:R0:W-:Y:S01]  /*17a50*/  UTMALDG.3D [UR8], [UR14], desc[UR16] ;  /* 0x000010080e0075b4 */ /* 0x0001e20008011000 */
[----:B------:R-:W-:Y:S02]  /*17a60*/  SEL R4, R4, RZ, P1 ;  /* 0x000000ff04047207 */ /* 0x000fe40000800000 */
[----:B------:R-:W-:Y:S01]  /*17a70*/  LOP3.LUT R3, R3, R10, RZ, 0x3c, !PT ;  /* 0x0000000a03037212 */ /* 0x000fe200078e3cff */
[----:B0-----:R-:W-:Y:S01]  /*17a80*/  UMOV UR8, UR7 ;  /* 0x0000000700087c82 */ /* 0x001fe20008000000 */
[----:B------:R-:W-:Y:S02]  /*17a90*/  UMOV UR11, UR19 ;  /* 0x00000013000b7c82 */ /* 0x000fe40008000000 */
[----:B------:R0:W-:Y:S02]  /*17aa0*/  UTMALDG.3D [UR8], [UR26], desc[UR16] ;  /* 0x000010081a0075b4 */ /* 0x0001e40008011000 */
[----:B0-----:R-:W-:Y:S05]  /*17ab0*/  @P3 BRA `(.L_x_551) ;  /* 0xfffffffc00503947 */ /* 0x001fea000383ffff */
.L_x_547:
[----:B------:R-:W-:Y:S05]  /*17ac0*/  BSYNC B1 ;  /* 0x0000000000017941 */ /* 0x000fea0003800000 */
.L_x_546:
[----:B------:R-:W2:Y:S01]  /*17ad0*/  LDL.LU R15, [R1+0x200] ;  /* 0x00020000010f7983 */ /* 0x000ea20000300800 */
[----:B------:R-:W-:Y:S01]  /*17ae0*/  LOP3.LUT P1, RZ, R8, 0xff, RZ, 0xc0, !PT ;  /* 0x000000ff08ff7812 */ /* 0x000fe2000782c0ff */
[----:B------:R-:W-:Y:S02]  /*17af0*/  ULDC.64 UR8, c[0x0][0x650] ;  /* 0x0001940000087ab9 */ /* 0x000fe40000000a00 */
[----:B------:R-:W3:Y:S01]  /*17b00*/  LDL.LU R13, [R1+0x204] ;  /* 0x00020400010d7983 */ /* 0x000ee20000300800 */
[----:B------:R-:W-:Y:S01]  /*17b10*/  IADD3 R6, R6, UR18, RZ ;  /* 0x0000001206067c10 */ /* 0x000fe2000fffe0ff */
[----:B------:R-:W-:Y:S01]  /*17b20*/  UISETP.GE.U32.AND UP0, UPT, UR18, 0x6, UPT ;  /* 0x000000061200788c */ /* 0x000fe2000bf06070 */
[----:B------:R-:W-:Y:S01]  /*17b30*/  BSSY B1, `(.L_x_552) ;  /* 0x0000074000017945 */ /* 0x000fe20003800000 */
[----:B------:R-:W-:Y:S02]  /*17b40*/  MOV R9, 0xffffffff ;  /* 0xffffffff00097802 */ /* 0x000fe40000000f00 */
[----:B------:R-:W-:-:S02]  /*17b50*/  PRMT R4, RZ, 0x7610, R4 ;  /* 0x00007610ff047816 */ /* 0x000fc40000000004 */
[----:B------:R-:W-:Y:S02]  /*17b60*/  PLOP3.LUT P3, PT, PT, PT, UP0, 0x80, 0x0 ;  /* 0x000000000000781c */ /* 0x000fe40003f6f008 */
[----:B------:R-:W0:Y:S01]  /*17b70*/  @P1 S2R R3, SR_CgaCtaId ;  /* 0x0000000000031919 */ /* 0x000e220000008800 */
[----:B------:R-:W-:Y:S02]  /*17b80*/  @P1 MOV R2, 0x400 ;  /* 0x0000040000021802 */ /* 0x000fe40000000f00 */
[----:B------:R-:W-:Y:S02]  /*17b90*/  PRMT R8, RZ, 0x7610, R8 ;  /* 0x00007610ff087816 */ /* 0x000fe40000000008 */
[----:B0-----:R-:W-:-:S04]  /*17ba0*/  @P1 LEA R2, R3, R2, 0x18 ;  /* 0x0000000203021211 */ /* 0x001fc800078ec0ff */
[----:B------:R0:W-:Y:S01]  /*17bb0*/  @P1 SYNCS.ARRIVE.TRANS64.A1T0 RZ, [R2+URZ+0x78], RZ ;  /* 0x000078ff02ff19a7 */ /* 0x0001e2000810003f */
[----:B------:R-:W-:Y:S02]  /*17bc0*/  ISETP.GT.U32.AND P1, PT, R6, 0x5, PT ;  /* 0x000000050600780c */ /* 0x000fe40003f24070 */
[----:B0-----:R-:W-:-:S04]  /*17bd0*/  MOV R2, UR18 ;  /* 0x0000001200027c02 */ /* 0x001fc80008000f00 */
[----:B------:R-:W-:Y:S01]  /*17be0*/  ISETP.LT.U32.AND P1, PT, R2, 0x6, P1 ;  /* 0x000000060200780c */ /* 0x000fe20000f21070 */
[----:B------:R-:W-:Y:S01]  /*17bf0*/  IMAD.WIDE.U32 R2, R6, -0x55555555, RZ ;  /* 0xaaaaaaab06027825 */ /* 0x000fe200078e00ff */
[----:B------:R-:W-:-:S04]  /*17c00*/  MOV R2, 0xffffffff ;  /* 0xffffffff00027802 */ /* 0x000fc80000000f00 */
[----:B------:R-:W-:Y:S02]  /*17c10*/  SHF.R.U32.HI R5, RZ, 0x2, R3 ;  /* 0x00000002ff057819 */ /* 0x000fe40000011603 */
[----:B------:R-:W-:-:S03]  /*17c20*/  SEL R3, RZ, 0x1, !P1 ;  /* 0x00000001ff037807 */ /* 0x000fc60004800000 */
[----:B------:R-:W-:Y:S01]  /*17c30*/  IMAD R6, R5, -0x6, R6 ;  /* 0xfffffffa05067824 */ /* 0x000fe200078e0206 */
[----:B------:R-:W-:Y:S01]  /*17c40*/  LOP3.LUT R0, R0, R3, RZ, 0x3c, !PT ;  /* 0x0000000300007212 */ /* 0x000fe200078e3cff */
[----:B------:R-:W-:-:S03]  /*17c50*/  IMAD.MOV.U32 R3, RZ, RZ, -0x1 ;  /* 0xffffffffff037424 */ /* 0x000fc600078e00ff */
[----:B------:R-:W-:Y:S02]  /*17c60*/  @P3 LOP3.LUT R0, R0, 0x1, R5, 0x78, !PT ;  /* 0x0000000100003812 */ /* 0x000fe400078e7805 */
[----:B---3--:R-:W-:-:S04]  /*17c70*/  IADD3 R13, P1, R13, UR20, RZ ;  /* 0x000000140d0d7c10 */ /* 0x008fc8000ff3e0ff */
[----:B--2---:R-:W-:Y:S01]  /*17c80*/  IADD3.X R15, R15, UR13, RZ, P1, !PT ;  /* 0x0000000d0f0f7c10 */ /* 0x004fe20008ffe4ff */
[----:B------:R0:W-:Y:S01]  /*17c90*/  STL [R1+0x204], R13 ;  /* 0x0002040d01007387 */ /* 0x0001e20000100800 */
[----:B------:R-:W-:-:S03]  /*17ca0*/  ISETP.GE.U32.AND P1, PT, R13, UR8, PT ;  /* 0x000000080d007c0c */ /* 0x000fc6000bf26070 */
[----:B------:R0:W-:Y:S01]  /*17cb0*/  STL [R1+0x200], R15 ;  /* 0x0002000f01007387 */ /* 0x0001e20000100800 */
[----:B------:R-:W-:-:S13]  /*17cc0*/  ISETP.GE.U32.AND.EX P1, PT, R15, UR9, PT, P1 ;  /* 0x000000090f007c0c */ /* 0x000fda000bf26110 */
[----:B0-----:R-:W-:Y:S05]  /*17cd0*/  @P1 BRA `(.L_x_553) ;  /* 0x0000000400641947 */ /* 0x001fea0003800000 */
[----:B------:R-:W0:Y:S01]  /*17ce0*/  S2R R7, SR_CTAID.X ;  /* 0x0000000000077919 */ /* 0x000e220000002500 */
[----:B------:R-:W-:Y:S01]  /*17cf0*/  ULDC UR7, c[0x0][0x150] ;  /* 0x0000540000077ab9 */ /* 0x000fe20000000800 */
[----:B------:R-:W1:Y:S01]  /*17d00*/  LDC R4, c[0x0][0x144] ;  /* 0x00005100ff047b82 */ /* 0x000e620000000800 */
[----:B------:R-:W-:Y:S01]  /*17d10*/  UISETP.NE.AND UP0, UPT, UR45, URZ, UPT ;  /* 0x0000003f2d00728c */ /* 0x000fe2000bf05270 */
[----:B------:R-:W2:Y:S01]  /*17d20*/  S2R R5, SR_CTAID.Y ;  /* 0x0000000000057919 */ /* 0x000ea20000002600 */
[----:B------:R-:W-:Y:S01]  /*17d30*/  ULDC.64 UR8, c[0x0][0x628] ;  /* 0x00018a0000087ab9 */ /* 0x000fe20000000a00 */
[----:B------:R-:W-:-:S03]  /*17d40*/  ULDC UR10, c[0x0][0x630] ;  /* 0x00018c00000a7ab9 */ /* 0x000fc60000000800 */
[----:B------:R-:W-:Y:S01]  /*17d50*/  PLOP3.LUT P1, PT, PT, PT, UP0, 0x80, 0x0 ;  /* 0x000000000000781c */ /* 0x000fe20003f2f008 */
[----:B------:R-:W3:Y:S01]  /*17d60*/  LDC R10, c[0x0][0x148] ;  /* 0x00005200ff0a7b82 */ /* 0x000ee20000000800 */
[----:B0-----:R-:W-:Y:S02]  /*17d70*/  I2FP.F32.U32 R2, R7 ;  /* 0x0000000700027245 */ /* 0x001fe40000201000 */
[----:B--2---:R-:W-:-:S03]  /*17d80*/  I2FP.F32.U32 R3, R5 ;  /* 0x0000000500037245 */ /* 0x004fc60000201000 */
[----:B------:R-:W-:Y:S01]  /*17d90*/  FMUL R2, R2, UR7 ;  /* 0x0000000702027c20 */ /* 0x000fe20008400000 */
[----:B------:R-:W-:Y:S02]  /*17da0*/  ULDC UR7, c[0x0][0x154] ;  /* 0x0000550000077ab9 */ /* 0x000fe40000000800 */
[----:B------:R-:W-:-:S03]  /*17db0*/  FMUL R9, R3, UR7 ;  /* 0x0000000703097c20 */ /* 0x000fc60008400000 */
[----:B------:R-:W0:Y:S08]  /*17dc0*/  F2I.U32.TRUNC.NTZ R2, R2 ;  /* 0x0000000200027305 */ /* 0x000e30000020f000 */
[----:B------:R-:W2:Y:S01]  /*17dd0*/  F2I.U32.TRUNC.NTZ R9, R9 ;  /* 0x0000000900097305 */ /* 0x000ea2000020f000 */
[----:B0-----:R-:W-:Y:S01]  /*17de0*/  IMAD.MOV R3, RZ, RZ, -R2 ;  /* 0x000000ffff037224 */ /* 0x001fe200078e0a02 */
[----:B------:R-:W-:-:S03]  /*17df0*/  MOV R2, R13 ;  /* 0x0000000d00027202 */ /* 0x000fc60000000f00 */
[----:B-1----:R-:W-:Y:S01]  /*17e00*/  IMAD R7, R4, R3, R7 ;  /* 0x0000000304077224 */ /* 0x002fe200078e0207 */
[----:B--2---:R-:W-:-:S05]  /*17e10*/  IADD3 R3, -R9, RZ, RZ ;  /* 0x000000ff09037210 */ /* 0x004fca0007ffe1ff */
[----:B---3--:R-:W-:Y:S01]  /*17e20*/  @P1 IMAD R7, R10, R3, R5 ;  /* 0x000000030a071224 */ /* 0x008fe200078e0205 */
[----:B------:R-:W-:Y:S01]  /*17e30*/  ISETP.NE.U32.AND P1, PT, RZ, UR8, PT ;  /* 0x00000008ff007c0c */ /* 0x000fe2000bf25070 */
[----:B------:R-:W-:-:S03]  /*17e40*/  IMAD.MOV.U32 R3, RZ, RZ, R15 ;  /* 0x000000ffff037224 */ /* 0x000fc600078e000f */
[----:B------:R-:W-:-:S13]  /*17e50*/  ISETP.NE.AND.EX P1, PT, RZ, UR9, PT, P1 ;  /* 0x00000009ff007c0c */ /* 0x000fda000bf25310 */
[----:B------:R-:W-:Y:S05]  /*17e60*/  @!P1 BRA `(.L_x_554) ;  /* 0x0000000000289947 */ /* 0x000fea0003800000 */
[----:B------:R-:W-:Y:S02]  /*17e70*/  ULDC UR7, c[0x0][0x634] ;  /* 0x00018d0000077ab9 */ /* 0x000fe40000000800 */
[----:B------:R-:W-:-:S04]  /*17e80*/  IADD3 R3, P1, R13, UR7, RZ ;  /* 0x000000070d037c10 */ /* 0x000fc8000ff3e0ff */
[----:B------:R-:W-:-:S05]  /*17e90*/  IADD3.X R9, RZ, R15, RZ, P1, !PT ;  /* 0x0000000fff097210 */ /* 0x000fca0000ffe4ff */
[----:B------:R-:W-:-:S04]  /*17ea0*/  IMAD.WIDE.U32 R4, R9, UR8, RZ ;  /* 0x0000000809047c25 */ /* 0x000fc8000f8e00ff */
[----:B------:R-:W-:-:S04]  /*17eb0*/  IMAD.WIDE.U32 R4, P1, R3, UR9, R4 ;  /* 0x0000000903047c25 */ /* 0x000fc8000f820004 */
[----:B------:R-:W-:-:S04]  /*17ec0*/  IMAD.WIDE.U32 R2, R3, UR8, RZ ;  /* 0x0000000803027c25 */ /* 0x000fc8000f8e00ff */
[----:B------:R-:W-:Y:S01]  /*17ed0*/  IMAD.MOV.U32 R2, RZ, RZ, R5 ;  /* 0x000000ffff027224 */ /* 0x000fe200078e0005 */
[----:B------:R-:W-:Y:S02]  /*17ee0*/  IADD3 RZ, P3, R3, R4, RZ ;  /* 0x0000000403ff7210 */ /* 0x000fe40007f7e0ff */
[----:B------:R-:W-:-:S03]  /*17ef0*/  IADD3.X R3, RZ, RZ, RZ, P1, !PT ;  /* 0x000000ffff037210 */ /* 0x000fc60000ffe4ff */
[----:B------:R-:W-:-:S08]  /*17f00*/  IMAD.WIDE.U32.X R2, R9, UR9, R2, P3 ;  /* 0x0000000909027c25 */ /* 0x000fd000098e0402 */
.L_x_554:
[--C-:B------:R-:W-:Y:S01]  /*17f10*/  SHF.R.U64 R9, R2, UR10, R3.reuse ;  /* 0x0000000a02097c19 */ /* 0x100fe20008001203 */
[----:B------:R-:W-:Y:S01]  /*17f20*/  ULDC.64 UR8, c[0x0][0x620] ;  /* 0x0001880000087ab9 */ /* 0x000fe20000000a00 */
[----:B------:R-:W-:Y:S01]  /*17f30*/  SHF.R.U32.HI R2, RZ, UR10, R3 ;  /* 0x0000000aff027c19 */ /* 0x000fe20008011603 */
[----:B------:R-:W-:Y:S01]  /*17f40*/  IMAD.MOV.U32 R3, RZ, RZ, R15 ;  /* 0x000000ffff037224 */ /* 0x000fe200078e000f */
[----:B------:R-:W-:Y:S01]  /*17f50*/  IADD3 R11, P1, RZ, -R9, RZ ;  /* 0x80000009ff0b7210 */ /* 0x000fe20007f3e0ff */
[----:B------:R-:W-:-:S03]  /*17f60*/  ULDC UR7, c[0x0][0x618] ;  /* 0x0001860000077ab9 */ /* 0x000fc60000000800 */
[----:B------:R-:W-:-:S05]  /*17f70*/  IADD3.X R2, RZ, ~R2, RZ, P1, !PT ;  /* 0x80000002ff027210 */ /* 0x000fca0000ffe4ff */
[----:B------:R-:W-:-:S04]  /*17f80*/  IMAD R2, R2, UR8, RZ ;  /* 0x0000000802027c24 */ /* 0x000fc8000f8e02ff */
[----:B------:R-:W-:Y:S01]  /*17f90*/  IMAD R5, R11, UR9, R2 ;  /* 0x000000090b057c24 */ /* 0x000fe2000f8e0202 */
[----:B------:R-:W-:-:S05]  /*17fa0*/  MOV R2, R13 ;  /* 0x0000000d00027202 */ /* 0x000fca0000000f00 */
[----:B------:R-:W-:Y:S01]  /*17fb0*/  IMAD.WIDE.U32 R2, R11, UR8, R2 ;  /* 0x000000080b027c25 */ /* 0x000fe2000f8e0002 */
[----:B------:R-:W-:Y:S02]  /*17fc0*/  ULDC.64 UR8, c[0x0][0x640] ;  /* 0x0001900000087ab9 */ /* 0x000fe40000000a00 */
[----:B------:R-:W-:Y:S02]  /*17fd0*/  ISETP.NE.U32.AND P1, PT, RZ, UR8, PT ;  /* 0x00000008ff007c0c */ /* 0x000fe4000bf25070 */
[----:B------:R-:W-:Y:S02]  /*17fe0*/  IADD3 R3, R3, R5, RZ ;  /* 0x0000000503037210 */ /* 0x000fe40007ffe0ff */
[----:B------:R-:W-:Y:S02]  /*17ff0*/  ISETP.NE.AND.EX P1, PT, RZ, UR9, PT, P1 ;  /* 0x00000009ff007c0c */ /* 0x000fe4000bf25310 */
[--C-:B------:R-:W-:Y:S02]  /*18000*/  SHF.R.U64 R10, R2, UR7, R3.reuse ;  /* 0x00000007020a7c19 */ /* 0x100fe40008001203 */
[----:B------:R-:W-:Y:S01]  /*18010*/  SHF.R.U32.HI R3, RZ, UR7, R3 ;  /* 0x00000007ff037c19 */ /* 0x000fe20008011603 */
[----:B------:R-:W-:-:S03]  /*18020*/  ULDC UR7, c[0x0][0x608] ;  /* 0x0001820000077ab9 */ /* 0x000fc60000000800 */
[--C-:B------:R-:W-:Y:S02]  /*18030*/  SHF.R.U64 R12, R10, UR7, R3.reuse ;  /* 0x000000070a0c7c19 */ /* 0x100fe40008001203 */
[----:B------:R-:W-:Y:S01]  /*18040*/  SHF.R.U32.HI R3, RZ, UR7, R3 ;  /* 0x00000007ff037c19 */ /* 0x000fe20008011603 */
[----:B------:R-:W-:-:S03]  /*18050*/  ULDC UR7, c[0x0][0x658] ;  /* 0x0001960000077ab9 */ /* 0x000fc60000000800 */
[--C-:B------:R-:W-:Y:S02]  /*18060*/  SHF.R.U32.HI R13, RZ, UR7, R3.reuse ;  /* 0x00000007ff0d7c19 */ /* 0x100fe40008011603 */
[----:B------:R-:W-:-:S03]  /*18070*/  SHF.R.U64 R11, R12, UR7, R3 ;  /* 0x000000070c0b7c19 */ /* 0x000fc60008001203 */
[----:B------:R-:W-:Y:S01]  /*18080*/  IMAD.MOV.U32 R3, RZ, RZ, R13 ;  /* 0x000000ffff037224 */ /* 0x000fe200078e000d */
[----:B------:R-:W-:Y:S01]  /*18090*/  MOV R2, R11 ;  /* 0x0000000b00027202 */ /* 0x000fe20000000f00 */
[----:B------:R-:W-:Y:S06]  /*180a0*/  @!P1 BRA `(.L_x_555) ;  /* 0x0000000000289947 */ /* 0x000fec0003800000 */
        /* <DEDUP_REMOVED lines=10> */
.L_x_555:
[----:B------:R-:W-:Y:S01]  /*18150*/  ULDC UR7, c[0x0][0x648] ;  /* 0x0001920000077ab9 */ /* 0x000fe20000000800 */
[----:B------:R-:W-:Y:S01]  /*18160*/  LOP3.LUT R12, R12, UR6, RZ, 0xc0, !PT ;  /* 0x000000060c0c7c12 */ /* 0x000fe2000f8ec0ff */
[----:B------:R-:W-:Y:S01]  /*18170*/  UISETP.NE.AND UP0, UPT, UR45, URZ, UPT ;  /* 0x0000003f2d00728c */ /* 0x000fe2000bf05270 */
[----:B------:R-:W-:Y:S01]  /*18180*/  SHF.R.U64 R3, R2, UR7, R3 ;  /* 0x0000000702037c19 */ /* 0x000fe20008001203 */
[----:B------:R-:W-:Y:S01]  /*18190*/  ULDC UR7, c[0x0][0x638] ;  /* 0x00018e0000077ab9 */ /* 0x000fe20000000800 */
[----:B------:R-:W-:Y:S02]  /*181a0*/  LOP3.LUT R4, R10, UR4, RZ, 0xc0, !PT ;  /* 0x000000040a047c12 */ /* 0x000fe4000f8ec0ff */
[C---:B------:R-:W-:Y:S01]  /*181b0*/  IADD3 R2, -R3.reuse, RZ, RZ ;  /* 0x000000ff03027210 */ /* 0x040fe20007ffe1ff */
[----:B------:R-:W-:Y:S01]  /*181c0*/  IMAD R12, R3, UR5, R12 ;  /* 0x00000005030c7c24 */ /* 0x000fe2000f8e020c */
[----:B------:R-:W-:Y:S02]  /*181d0*/  PLOP3.LUT P1, PT, PT, PT, UP0, 0x40, 0x0 ;  /* 0x000000000000781c */ /* 0x000fe40003f2e808 */
[----:B------:R-:W-:Y:S01]  /*181e0*/  PLOP3.LUT P3, PT, PT, PT, UP0, 0x40, 0x0 ;  /* 0x000000000000781c */ /* 0x000fe20003f6e808 */
[----:B------:R-:W-:Y:S01]  /*181f0*/  IMAD R11, R2, UR7, R11 ;  /* 0x00000007020b7c24 */ /* 0x000fe2000f8e020b */
[----:B------:R-:W-:-:S02]  /*18200*/  ULDC UR7, c[0x0][0x610] ;  /* 0x0001840000077ab9 */ /* 0x000fc40000000800 */
[----:B------:R-:W-:Y:S01]  /*18210*/  IMAD R7, R12, UR7, R7 ;  /* 0x000000070c077c24 */ /* 0x000fe2000f8e0207 */
[----:B------:R-:W-:Y:S02]  /*18220*/  ULDC UR7, c[0x0][0x600] ;  /* 0x0001800000077ab9 */ /* 0x000fe40000000800 */
[----:B------:R-:W-:-:S05]  /*18230*/  IMAD R4, R11, UR7, R4 ;  /* 0x000000070b047c24 */ /* 0x000fca000f8e0204 */
[----:B------:R-:W-:Y:S02]  /*18240*/  SEL R2, R4, R7, P1 ;  /* 0x0000000704027207 */ /* 0x000fe40000800000 */
[----:B------:R-:W-:Y:S02]  /*18250*/  SEL R3, R7, R4, P3 ;  /* 0x0000000407037207 */ /* 0x000fe40001800000 */
[----:B------:R-:W-:-:S07]  /*18260*/  MOV R4, 0x1 ;  /* 0x0000000100047802 */ /* 0x000fce0000000f00 */
.L_x_553:
[----:B------:R-:W-:Y:S05]  /*18270*/  BSYNC B1 ;  /* 0x0000000000017941 */ /* 0x000fea0003800000 */
.L_x_552:
[----:B------:R-:W-:-:S13]  /*18280*/  LOP3.LUT P1, RZ, R4, 0xff, RZ, 0xc0, !PT ;  /* 0x000000ff04ff7812 */ /* 0x000fda000782c0ff */
[----:B------:R-:W-:Y:S05]  /*18290*/  @P1 BRA `(.L_x_556) ;  /* 0xfffffff400241947 */ /* 0x000fea000383ffff */
[----:B------:R-:W-:Y:S05]  /*182a0*/  BSYNC B0 ;  /* 0x0000000000007941 */ /* 0x000fea0003800000 */
.L_x_544:
[----:B------:R-:W-:-:S03]  /*182b0*/  UMOV UR7, 0xffffffff ;  /* 0xffffffff00077882 */ /* 0x000fc60000000000 */
[----:B------:R-:W-:Y:S05]  /*182c0*/  BRA.DIV UR7, `(.L_x_557) ;  /* 0x0000000607647947 */ /* 0x000fea000b800000 */
[----:B------:R-:W-:-:S13]  /*182d0*/  ELECT P6, URZ, PT ;  /* 0x00000000003f782f */ /* 0x000fda00038c0000 */
.L_x_573:
[----:B------:R-:W-:Y:S04]  /*182e0*/  BSSY B0, `(.L_x_558) ;  /* 0x000003e000007945 */ /* 0x000fe80003800000 */
[----:B------:R-:W-:Y:S05]  /*182f0*/  @!P6 BRA `(.L_x_559) ;  /* 0x0000000000f0e947 */ /* 0x000fea0003800000 */
[----:B------:R-:W-:-:S04]  /*18300*/  ULOP3.LUT UR7, UR40, 0x2, URZ, 0xfc, !UPT ;  /* 0x0000000228077892 */ /* 0x000fc8000f8efc3f */
[----:B------:R-:W-:-:S06]  /*18310*/  UISETP.NE.AND UP0, UPT, UR7, 0x3, UPT ;  /* 0x000000030700788c */ /* 0x000fcc000bf05270 */
[----:B------:R-:W-:-:S13]  /*18320*/  PLOP3.LUT P0, PT, PT, PT, UP0, 0x80, 0x0 ;  /* 0x000000000000781c */ /* 0x000fda0003f0f008 */
[----:B------:R-:W-:Y:S05]  /*18330*/  @!P0 BRA `(.L_x_560) ;  /* 0x0000000000048947 */ /* 0x000fea0003800000 */
[----:B------:R-:W-:Y:S01]  /*18340*/  BPT.TRAP 0x1 ;  /* 0x000000040000795c */ /* 0x000fe20000300000 */
.L_x_560:
[----:B------:R-:W0:Y:S01]  /*18350*/  S2R R3, SR_CgaCtaId ;  /* 0x0000000000037919 */ /* 0x000e220000008800 */
[----:B------:R-:W-:-:S04]  /*18360*/  MOV R2, 0x400 ;  /* 0x0000040000027802 */ /* 0x000fc80000000f00 */
[----:B0-----:R-:W-:Y:S02]  /*18370*/  LEA R3, R3, R2, 0x18 ;  /* 0x0000000203037211 */ /* 0x001fe400078ec0ff */
[----:B------:R-:W-:-:S03]  /*18380*/  SHF.L.U32 R2, R0, 0x1f, RZ ;  /* 0x0000001f00027819 */ /* 0x000fc600000006ff */
[----:B------:R-:W-:-:S05]  /*18390*/  VIADD R3, R3, 0x30 ;  /* 0x0000003003037836 */ /* 0x000fca0000000000 */
[----:B------:R-:W-:-:S04]  /*183a0*/  LEA R5, R6, R3, 0x3 ;  /* 0x0000000306057211 */ /* 0x000fc800078e18ff */
[----:B------:R-:W0:Y:S02]  /*183b0*/  SYNCS.PHASECHK.TRANS64.TRYWAIT P0, [R5+URZ], R2 ;  /* 0x00000002050075a7 */ /* 0x000e24000800017f */
[----:B0-----:R-:W-:Y:S05]  /*183c0*/  @!P0 BRA `(.L_x_561) ;  /* 0x0000000400448947 */ /* 0x001fea0003800000 */
.L_x_574:
[----:B------:R-:W-:-:S04]  /*183d0*/  IADD3 R6, R6, 0x1, RZ ;  /* 0x0000000106067810 */ /* 0x000fc80007ffe0ff */
[----:B------:R-:W-:-:S04]  /*183e0*/  ISETP.NE.AND P0, PT, R6, 0x6, PT ;  /* 0x000000060600780c */ /* 0x000fc80003f05270 */
[----:B0-----:R-:W-:Y:S02]  /*183f0*/  SEL R5, RZ, 0x1, P0 ;  /* 0x00000001ff057807 */ /* 0x001fe40000000000 */
[----:B------:R-:W-:Y:S02]  /*18400*/  SEL R6, R6, RZ, P0 ;  /* 0x000000ff06067207 */ /* 0x000fe40000000000 */
[----:B------:R-:W-:-:S03]  /*18410*/  LOP3.LUT R5, R0, R5, RZ, 0x3c, !PT ;  /* 0x0000000500057212 */ /* 0x000fc600078e3cff */
[----:B------:R-:W-:Y:S01]  /*18420*/  IMAD R7, R6, 0x8, R3 ;  /* 0x0000000806077824 */ /* 0x000fe200078e0203 */
[----:B------:R-:W-:-:S04]  /*18430*/  SHF.L.U32 R0, R5, 0x1f, RZ ;  /* 0x0000001f05007819 */ /* 0x000fc800000006ff */
[----:B------:R-:W0:Y:S02]  /*18440*/  SYNCS.PHASECHK.TRANS64.TRYWAIT P0, [R7+URZ], R0 ;  /* 0x00000000070075a7 */ /* 0x000e24000800017f */
[----:B0-----:R-:W-:Y:S05]  /*18450*/  @!P0 BRA `(.L_x_562) ;  /* 0x0000000400348947 */ /* 0x001fea0003800000 */
.L_x_575:
[----:B0-----:R-:W-:-:S04]  /*18460*/  IADD3 R0, R6, 0x1, RZ ;  /* 0x0000000106007810 */ /* 0x001fc80007ffe0ff */
[----:B------:R-:W-:-:S04]  /*18470*/  ISETP.NE.AND P0, PT, R0, 0x6, PT ;  /* 0x000000060000780c */ /* 0x000fc80003f05270 */
[----:B------:R-:W-:Y:S02]  /*18480*/  SEL R2, RZ, 0x1, P0 ;  /* 0x00000001ff027807 */ /* 0x000fe40000000000 */
[----:B------:R-:W-:Y:S02]  /*18490*/  SEL R4, R0, RZ, P0 ;  /* 0x000000ff00047207 */ /* 0x000fe40000000000 */
[----:B------:R-:W-:Y:S02]  /*184a0*/  LOP3.LUT R5, R5, R2, RZ, 0x3c, !PT ;  /* 0x0000000205057212 */ /* 0x000fe400078e3cff */
[----:B------:R-:W-:Y:S02]  /*184b0*/  LEA R7, R4, R3, 0x3 ;  /* 0x0000000304077211 */ /* 0x000fe400078e18ff */
[----:B------:R-:W-:-:S04]  /*184c0*/  SHF.L.U32 R0, R5, 0x1f, RZ ;  /* 0x0000001f05007819 */ /* 0x000fc800000006ff */
[----:B------:R-:W0:Y:S02]  /*184d0*/  SYNCS.PHASECHK.TRANS64.TRYWAIT P0, [R7+URZ], R0 ;  /* 0x00000000070075a7 */ /* 0x000e24000800017f */
[----:B0-----:R-:W-:Y:S05]  /*184e0*/  @!P0 BRA `(.L_x_563) ;  /* 0x0000000400248947 */ /* 0x001fea0003800000 */
.L_x_576:
[----:B0-----:R-:W-:-:S05]  /*184f0*/  VIADD R0, R4, 0x1 ;  /* 0x0000000104007836 */ /* 0x001fca0000000000 */
        /* <DEDUP_REMOVED lines=8> */
.L_x_577:
[----:B0-----:R-:W-:-:S04]  /*18580*/  IADD3 R0, R4, 0x1, RZ ;  /* 0x0000000104007810 */ /* 0x001fc80007ffe0ff */
[----:B------:R-:W-:-:S04]  /*18590*/  ISETP.NE.AND P0, PT, R0, 0x6, PT ;  /* 0x000000060000780c */ /* 0x000fc80003f05270 */
[----:B------:R-:W-:Y:S02]  /*185a0*/  SEL R2, RZ, 0x1, P0 ;  /* 0x00000001ff027807 */ /* 0x000fe40000000000 */
[----:B------:R-:W-:Y:S02]  /*185b0*/  SEL R4, R0, RZ, P0 ;  /* 0x000000ff00047207 */ /* 0x000fe40000000000 */
[----:B------:R-:W-:-:S03]  /*185c0*/  LOP3.LUT R5, R5, R2, RZ, 0x3c, !PT ;  /* 0x0000000205057212 */ /* 0x000fc600078e3cff */
[----:B------:R-:W-:Y:S01]  /*185d0*/  IMAD R7, R4, 0x8, R3 ;  /* 0x0000000804077824 */ /* 0x000fe200078e0203 */
[----:B------:R-:W-:-:S04]  /*185e0*/  SHF.L.U32 R0, R5, 0x1f, RZ ;  /* 0x0000001f05007819 */ /* 0x000fc800000006ff */
[----:B------:R-:W0:Y:S02]  /*185f0*/  SYNCS.PHASECHK.TRANS64.TRYWAIT P0, [R7+URZ], R0 ;  /* 0x00000000070075a7 */ /* 0x000e24000800017f */
[----:B0-----:R-:W-:Y:S05]  /*18600*/  @!P0 BRA `(.L_x_565) ;  /* 0x0000000400048947 */ /* 0x001fea0003800000 */
.L_x_578:
[----:B0-----:R-:W-:-:S04]  /*18610*/  IADD3 R0, R4, 0x1, RZ ;  /* 0x0000000104007810 */ /* 0x001fc80007ffe0ff */
[----:B------:R-:W-:-:S04]  /*18620*/  ISETP.NE.AND P0, PT, R0, 0x6, PT ;  /* 0x000000060000780c */ /* 0x000fc80003f05270 */
[----:B------:R-:W-:Y:S02]  /*18630*/  SEL R2, RZ, 0x1, P0 ;  /* 0x00000001ff027807 */ /* 0x000fe40000000000 */
[----:B------:R-:W-:Y:S02]  /*18640*/  SEL R0, R0, RZ, P0 ;  /* 0x000000ff00007207 */ /* 0x000fe40000000000 */
[----:B------:R-:W-:Y:S02]  /*18650*/  LOP3.LUT R2, R5, R2, RZ, 0x3c, !PT ;  /* 0x0000000205027212 */ /* 0x000fe400078e3cff */
[----:B------:R-:W-:Y:S02]  /*18660*/  LEA R3, R0, R3, 0x3 ;  /* 0x0000000300037211 */ /* 0x000fe400078e18ff */
[----:B------:R-:W-:-:S07]  /*18670*/  SHF.L.U32 R0, R2, 0x1f, RZ ;  /* 0x0000001f02007819 */ /* 0x000fce00000006ff */
.L_x_566:
[----:B0-----:R0:W1:Y:S02]  /*18680*/  SYNCS.PHASECHK.TRANS64.TRYWAIT P0, [R3+URZ], R0 ;  /* 0x00000000030075a7 */ /* 0x001064000800017f */
[----:B-1----:R-:W-:Y:S05]  /*18690*/  @!P0 NANOSLEEP.SYNCS 0x989680 ;  /* 0x009896800000895d */ /* 0x002fea0003900000 */
[----:B------:R-:W1:Y:S02]  /*186a0*/  @!P0 SYNCS.PHASECHK.TRANS64 P0, [R3+URZ], R0 ;  /* 0x00000000030085a7 */ /* 0x000e64000800007f */
[----:B-1----:R-:W-:Y:S05]  /*186b0*/  @!P0 BRA `(.L_x_566) ;  /* 0xfffffffc00f08947 */ /* 0x002fea000383ffff */
.L_x_559:
[----:B------:R-:W-:Y:S05]  /*186c0*/  BSYNC B0 ;  /* 0x0000000000007941 */ /* 0x000fea0003800000 */
.L_x_558:
[----:B------:R-:W-:Y:S05]  /*186d0*/  EXIT ;  /* 0x000000000000794d */ /* 0x000fea0003800000 */
.L_x_17:
[----:B-1----:R1:W4:Y:S02]  /*186e0*/  SYNCS.PHASECHK.TRANS64.TRYWAIT P1, [R3+URZ], R0 ;  /* 0x00000000030075a7 */ /* 0x002324000802017f */
[----:B----4-:R-:W-:Y:S05]  /*186f0*/  @!P1 NANOSLEEP.SYNCS 0x989680 ;  /* 0x009896800000995d */ /* 0x010fea0003900000 */
[----:B------:R-:W4:Y:S02]  /*18700*/  @!P1 SYNCS.PHASECHK.TRANS64 P1, [R3+URZ], R0 ;  /* 0x00000000030095a7 */ /* 0x000f24000802007f */
[----:B----4-:R-:W-:Y:S05]  /*18710*/  @!P1 BRA `(.L_x_17) ;  /* 0xfffffffc00f09947 */ /* 0x010fea000383ffff */
[----:B------:R-:W-:Y:S05]  /*18720*/  BRA `(.L_x_16) ;  /* 0xfffffe8c004c7947 */ /* 0x000fea000383ffff */
.L_x_22:
[----:B-1----:R-:W-:-:S04]  /*18730*/  IMAD.U32 R4, RZ, RZ, UR8 ;  /* 0x00000008ff047e24 */ /* 0x002fc8000f8e00ff */
[----:B------:R1:W2:Y:S03]  /*18740*/  SYNCS.PHASECHK.TRANS64.TRYWAIT P1, [R4+URZ], R3 ;  /* 0x00000003040075a7 */ /* 0x0002a6000802017f */
[----:B--2---:R-:W-:Y:S05]  /*18750*/  @!P1 NANOSLEEP.SYNCS 0x989680 ;  /* 0x009896800000995d */ /* 0x004fea0003900000 */
[----:B------:R-:W2:Y:S02]  /*18760*/  @!P1 SYNCS.PHASECHK.TRANS64 P1, [R4+URZ], R3 ;  /* 0x00000003040095a7 */ /* 0x000ea4000802007f */
[----:B--2---:R-:W-:Y:S05]  /*18770*/  @!P1 BRA `(.L_x_22) ;  /* 0xfffffffc00ec9947 */ /* 0x004fea000383ffff */
[----:B------:R-:W-:Y:S05]  /*18780*/  BRA `(.L_x_21) ;  /* 0xfffffec000c07947 */ /* 0x000fea000383ffff */
.L_x_545:
[----:B------:R-:W-:Y:S01]  /*18790*/  BSSY B1, `(.L_x_567) ;  /* 0x0000006000017945 */ /* 0x000fe20003800000 */
[----:B------:R-:W-:-:S07]  /*187a0*/  MOV R15, 0xffffffff ;  /* 0xffffffff000f7802 */ /* 0x000fce0000000f00 */
[----:B------:R-:W-:Y:S05]  /*187b0*/  WARPSYNC.COLLECTIVE R15, `(.L_x_568) ;  /* 0x000000000f0c7348 */ /* 0x000fea0003c00000 */
[----:B------:R-:W-:Y:S02]  /*187c0*/  ELECT P6, UR62, PT ;  /* 0x00000000003e782f */ /* 0x000fe400038c0000 */
[----:B------:R-:W-:Y:S01]  /*187d0*/  MOV R14, UR62 ;  /* 0x0000003e000e7c02 */ /* 0x000fe20008000f00 */
[----:B------:R-:W-:Y:S10]  /*187e0*/  ENDCOLLECTIVE ;  /* 0x000000000000791b */ /* 0x000ff40003800000 */
.L_x_568:
[----:B------:R-:W-:Y:S05]  /*187f0*/  BSYNC B1 ;  /* 0x0000000000017941 */ /* 0x000fea0003800000 */
.L_x_567:
[----:B------:R-:W-:Y:S05]  /*18800*/  BRA `(.L_x_569) ;  /* 0xffffffec00d47947 */ /* 0x000fea000383ffff */
.L_x_548:
[----:B0-----:R0:W1:Y:S02]  /*18810*/  SYNCS.PHASECHK.TRANS64.TRYWAIT P1, [R10+URZ+0x30], R5 ;  /* 0x000030050a0075a7 */ /* 0x001064000802017f */
[----:B-1----:R-:W-:Y:S05]  /*18820*/  @!P1 NANOSLEEP.SYNCS 0x989680 ;  /* 0x009896800000995d */ /* 0x002fea0003900000 */
[----:B------:R-:W1:Y:S02]  /*18830*/  @!P1 SYNCS.PHASECHK.TRANS64 P1, [R10+URZ+0x30], R5 ;  /* 0x000030050a0095a7 */ /* 0x000e64000802007f */
[----:B-1----:R-:W-:Y:S05]  /*18840*/  @!P1 BRA `(.L_x_548) ;  /* 0xfffffffc00f09947 */ /* 0x002fea000383ffff */
[----:B------:R-:W-:Y:S05]  /*18850*/  BRA `(.L_x_570) ;  /* 0xfffffff000087947 */ /* 0x000fea000383ffff */
.L_x_557:
[----:B------:R-:W-:Y:S01]  /*18860*/  BSSY B0, `(.L_x_571) ;  /* 0x0000006000007945 */ /* 0x000fe20003800000 */
[----:B------:R-:W-:-:S07]  /*18870*/  MOV R15, 0xffffffff ;  /* 0xffffffff000f7802 */ /* 0x000fce0000000f00 */
[----:B------:R-:W-:Y:S05]  /*18880*/  WARPSYNC.COLLECTIVE R15, `(.L_x_572) ;  /* 0x000000000f0c7348 */ /* 0x000fea0003c00000 */
[----:B------:R-:W-:Y:S02]  /*18890*/  ELECT P6, UR62, PT ;  /* 0x00000000003e782f */ /* 0x000fe400038c0000 */
[----:B------:R-:W-:Y:S01]  /*188a0*/  MOV R14, UR62 ;  /* 0x0000003e000e7c02 */ /* 0x000fe20008000f00 */
[----:B------:R-:W-:Y:S10]  /*188b0*/  ENDCOLLECTIVE ;  /* 0x000000000000791b */ /* 0x000ff40003800000 */
.L_x_572:
[----:B------:R-:W-:Y:S05]  /*188c0*/  BSYNC B0 ;  /* 0x0000000000007941 */ /* 0x000fea0003800000 */
.L_x_571:
[----:B------:R-:W-:Y:S05]  /*188d0*/  BRA `(.L_x_573) ;  /* 0xfffffff800807947 */ /* 0x000fea000383ffff */
.L_x_561:
[----:B0-----:R0:W1:Y:S02]  /*188e0*/  SYNCS.PHASECHK.TRANS64.TRYWAIT P0, [R5+URZ], R2 ;  /* 0x00000002050075a7 */ /* 0x001064000800017f */
[----:B-1----:R-:W-:Y:S05]  /*188f0*/  @!P0 NANOSLEEP.SYNCS 0x989680 ;  /* 0x009896800000895d */ /* 0x002fea0003900000 */
[----:B------:R-:W1:Y:S02]  /*18900*/  @!P0 SYNCS.PHASECHK.TRANS64 P0, [R5+URZ], R2 ;  /* 0x00000002050085a7 */ /* 0x000e64000800007f */
[----:B-1----:R-:W-:Y:S05]  /*18910*/  @!P0 BRA `(.L_x_561) ;  /* 0xfffffffc00f08947 */ /* 0x002fea000383ffff */
[----:B------:R-:W-:Y:S05]  /*18920*/  BRA `(.L_x_574) ;  /* 0xfffffff800a87947 */ /* 0x000fea000383ffff */
.L_x_562:
[----:B0-----:R0:W1:Y:S02]  /*18930*/  SYNCS.PHASECHK.TRANS64.TRYWAIT P0, [R7+URZ], R0 ;  /* 0x00000000070075a7 */ /* 0x001064000800017f */
[----:B-1----:R-:W-:Y:S05]  /*18940*/  @!P0 NANOSLEEP.SYNCS 0x989680 ;  /* 0x009896800000895d */ /* 0x002fea0003900000 */
[----:B------:R-:W1:Y:S02]  /*18950*/  @!P0 SYNCS.PHASECHK.TRANS64 P0, [R7+URZ], R0 ;  /* 0x00000000070085a7 */ /* 0x000e64000800007f */
[----:B-1----:R-:W-:Y:S05]  /*18960*/  @!P0 BRA `(.L_x_562) ;  /* 0xfffffffc00f08947 */ /* 0x002fea000383ffff */
[----:B------:R-:W-:Y:S05]  /*18970*/  BRA `(.L_x_575) ;  /* 0xfffffff800b87947 */ /* 0x000fea000383ffff */
.L_x_563:
[----:B0-----:R0:W1:Y:S02]  /*18980*/  SYNCS.PHASECHK.TRANS64.TRYWAIT P0, [R7+URZ], R0 ;  /* 0x00000000070075a7 */ /* 0x001064000800017f */
[----:B-1----:R-:W-:Y:S05]  /*18990*/  @!P0 NANOSLEEP.SYNCS 0x989680 ;  /* 0x009896800000895d */ /* 0x002fea0003900000 */
[----:B------:R-:W1:Y:S02]  /*189a0*/  @!P0 SYNCS.PHASECHK.TRANS64 P0, [R7+URZ], R0 ;  /* 0x00000000070085a7 */ /* 0x000e64000800007f */
[----:B-1----:R-:W-:Y:S05]  /*189b0*/  @!P0 BRA `(.L_x_563) ;  /* 0xfffffffc00f08947 */ /* 0x002fea000383ffff */
[----:B------:R-:W-:Y:S05]  /*189c0*/  BRA `(.L_x_576) ;  /* 0xfffffff800c87947 */ /* 0x000fea000383ffff */
.L_x_564:
[----:B0-----:R0:W1:Y:S02]  /*189d0*/  SYNCS.PHASECHK.TRANS64.TRYWAIT P0, [R7+URZ], R0 ;  /* 0x00000000070075a7 */ /* 0x001064000800017f */
[----:B-1----:R-:W-:Y:S05]  /*189e0*/  @!P0 NANOSLEEP.SYNCS 0x989680 ;  /* 0x009896800000895d */ /* 0x002fea0003900000 */
[----:B------:R-:W1:Y:S02]  /*189f0*/  @!P0 SYNCS.PHASECHK.TRANS64 P0, [R7+URZ], R0 ;  /* 0x00000000070085a7 */ /* 0x000e64000800007f */
[----:B-1----:R-:W-:Y:S05]  /*18a00*/  @!P0 BRA `(.L_x_564) ;  /* 0xfffffffc00f08947 */ /* 0x002fea000383ffff */
[----:B------:R-:W-:Y:S05]  /*18a10*/  BRA `(.L_x_577) ;  /* 0xfffffff800d87947 */ /* 0x000fea000383ffff */
.L_x_565:
[----:B0-----:R0:W1:Y:S02]  /*18a20*/  SYNCS.PHASECHK.TRANS64.TRYWAIT P0, [R7+URZ], R0 ;  /* 0x00000000070075a7 */ /* 0x001064000800017f */
[----:B-1----:R-:W-:Y:S05]  /*18a30*/  @!P0 NANOSLEEP.SYNCS 0x989680 ;  /* 0x009896800000895d */ /* 0x002fea0003900000 */
[----:B------:R-:W1:Y:S02]  /*18a40*/  @!P0 SYNCS.PHASECHK.TRANS64 P0, [R7+URZ], R0 ;  /* 0x00000000070085a7 */ /* 0x000e64000800007f */
[----:B-1----:R-:W-:Y:S05]  /*18a50*/  @!P0 BRA `(.L_x_565) ;  /* 0xfffffffc00f08947 */ /* 0x002fea000383ffff */
[----:B------:R-:W-:Y:S05]  /*18a60*/  BRA `(.L_x_578) ;  /* 0xfffffff800e87947 */ /* 0x000fea000383ffff */
.L_x_579:
[----:B------:R-:W-:-:S00]  /*18a70*/  BRA `(.L_x_579) ;  /* 0xfffffffc00fc7947 */ /* 0x000fc0000383ffff */
[----:B------:R-:W-:-:S00]  /*18a80*/  NOP ;  /* 0x0000000000007918 */ /* 0x000fc00000000000 */
[----:B------:R-:W-:-:S00]  /*18a90*/  NOP ;  /* 0x0000000000007918 */ /* 0x000fc00000000000 */
[----:B------:R-:W-:-:S00]  /*18aa0*/  NOP ;  /* 0x0000000000007918 */ /* 0x000fc00000000000 */
[----:B------:R-:W-:-:S00]  /*18ab0*/  NOP ;  /* 0x0000000000007918 */ /* 0x000fc00000000000 */
[----:B------:R-:W-:-:S00]  /*18ac0*/  NOP ;  /* 0x0000000000007918 */ /* 0x000fc00000000000 */
[----:B------:R-:W-:-:S00]  /*18ad0*/  NOP ;  /* 0x0000000000007918 */ /* 0x000fc00000000000 */
[----:B------:R-:W-:-:S00]  /*18ae0*/  NOP ;  /* 0x0000000000007918 */ /* 0x000fc00000000000 */
[----:B------:R-:W-:-:S00]  /*18af0*/  NOP ;  /* 0x0000000000007918 */ /* 0x000fc00000000000 */
.L_x_580:


//--------------------- .nv.global.init           --------------------------
	.section	.nv.global.init,"aw",@progbits
.nv.global.init:
	.type		$str$22,@object
	.size		$str$22,($str$23 - $str$22)
$str$22:
        /*0000*/ 	.byte	0x6b, 0x5f, 0x74, 0x69, 0x6c, 0x65, 0x5f, 0x63, 0x6f, 0x75, 0x6e, 0x74, 0x20, 0x3e, 0x3d, 0x20
        /*0010*/ 	.byte	0x31, 0x00
	.type		$str$23,@object
	.size		$str$23,(__unnamed_1 - $str$23)
$str$23:
        /*0012*/ 	.byte	0x2f, 0x74, 0x6d, 0x70, 0x2f, 0x63, 0x75, 0x74, 0x6c, 0x61, 0x73, 0x73, 0x5f, 0x73, 0x77, 0x65
        /*0022*/ 	.byte	0x65, 0x70, 0x5f, 0x73, 0x72, 0x63, 0x2f, 0x69, 0x6e, 0x63, 0x6c, 0x75, 0x64, 0x65, 0x2f, 0x63
        /*0032*/ 	.byte	0x75, 0x74, 0x6c, 0x61, 0x73, 0x73, 0x2f, 0x67, 0x65, 0x6d, 0x6d, 0x2f, 0x63, 0x6f, 0x6c, 0x6c
        /*0042*/ 	.byte	0x65, 0x63, 0x74, 0x69, 0x76, 0x65, 0x2f, 0x73, 0x6d, 0x39, 0x30, 0x5f, 0x6d, 0x6d, 0x61, 0x5f
        /*0052*/ 	.byte	0x74, 0x6d, 0x61, 0x5f, 0x67, 0x6d, 0x6d, 0x61, 0x5f, 0x73, 0x73, 0x5f, 0x77, 0x61, 0x72, 0x70
        /*0062*/ 	.byte	0x73, 0x70, 0x65, 0x63, 0x69, 0x61, 0x6c, 0x69, 0x7a, 0x65, 0x64, 0x2e, 0x68, 0x70, 0x70, 0x00
	.type		__unnamed_1,@object
	.size		__unnamed_1,(.L_0 - __unnamed_1)
__unnamed_1:
        /* <DEDUP_REMOVED lines=176> */
        /*0b72*/ 	.byte	0x74, 0x69, 0x74, 0x79, 0x5d, 0x00
.L_0:


//--------------------- .nv.shared._ZN7cutlass13device_kernelINS_4gemm6kernel13GemmUniversalIN4cute5tupleIJiiiiEEENS1_10collective13CollectiveMmaINS1_34MainloopSm90TmaGmmaWarpSpecializedILi6ENS5_IJNS4_1CILi1EEESB_SB_EEENS1_35KernelTmaWarpSpecializedCooperativeEEENS5_IJNSA_ILi256EEESF_NSA_ILi32EEEEEEfNS5_IJlSB_lEEEfSI_NS4_8TiledMMAINS4_8MMA_AtomIJNS4_4SM904GMMA30MMA_64x256x8_F32TF32TF32_SS_TNILNSM_7ScaleInE1ELSO_1EEEEEENS4_6LayoutINS5_IJNSA_ILi2EEESB_SB_EEENS5_IJSB_NSA_ILi0EEESU_EEEEENS5_IJNS4_10UnderscoreESX_SX_EEEEENS4_13SM90_TMA_LOADENS4_14ComposedLayoutINS4_7SwizzleILi3ELi4ELi3EEENS4_18smem_ptr_flag_bitsILi32EEENSR_INS5_IJNSA_ILi8EEESG_EEENS5_IJSG_SB_EEEEEEEvNS4_8identityES10_S1A_vS1B_EENS_8epilogue10collective6detail29Sm90TmaWarpSpecializedAdapterINS1E_15DefaultEpilogueIfSI_SI_NS1D_6thread17LinearCombinationIfLi1EffLNS1I_9ScaleType4KindE0ELNS_15FloatRoundStyleE2EfEENS1_15EpilogueDefaultEEEEEvvEEEEvNT_6ParamsE --------------------------
	.section	.nv.shared._ZN7cutlass13device_kernelINS_4gemm6kernel13GemmUniversalIN4cute5tupleIJiiiiEEENS1_10collective13CollectiveMmaINS1_34MainloopSm90TmaGmmaWarpSpecializedILi6ENS5_IJNS4_1CILi1EEESB_SB_EEENS1_35KernelTmaWarpSpecializedCooperativeEEENS5_IJNSA_ILi256EEESF_NSA_ILi32EEEEEEfNS5_IJlSB_lEEEfSI_NS4_8TiledMMAINS4_8MMA_AtomIJNS4_4SM904GMMA30MMA_64x256x8_F32TF32TF32_SS_TNILNSM_7ScaleInE1ELSO_1EEEEEENS4_6LayoutINS5_IJNSA_ILi2EEESB_SB_EEENS5_IJSB_NSA_ILi0EEESU_EEEEENS5_IJNS4_10UnderscoreESX_SX_EEEEENS4_13SM90_TMA_LOADENS4_14ComposedLayoutINS4_7SwizzleILi3ELi4ELi3EEENS4_18smem_ptr_flag_bitsILi32EEENSR_INS5_IJNSA_ILi8EEESG_EEENS5_IJSG_SB_EEEEEEEvNS4_8identityES10_S1A_vS1B_EENS_8epilogue10collective6detail29Sm90TmaWarpSpecializedAdapterINS1E_15DefaultEpilogueIfSI_SI_NS1D_6thread17LinearCombinationIfLi1EffLNS1I_9ScaleType4KindE0ELNS_15FloatRoundStyleE2EfEENS1_15EpilogueDefaultEEEEEvvEEEEvNT_6ParamsE,"aw",@nobits
	.sectionflags	@""
	.align	16
	.zero		1024


//--------------------- .nv.shared.reserved.0     --------------------------
	.section	.nv.shared.reserved.0,"aw",@nobits
	.weak		__nv_reservedSMEM_offset_0_alias
	.size		__nv_reservedSMEM_offset_0_alias, 0, 0
	.other		__nv_reservedSMEM_offset_0_alias,@"STO_CUDA_RESERVED_SHARED STV_DEFAULT"
__nv_reservedSMEM_offset_0_alias:
	.zero		0


//--------------------- .nv.global                --------------------------
	.section	.nv.global,"aw",@nobits
.nv.global:
	.type		_ZN40_INTERNAL_39b4994b_4_k_cu_d9427a08_184564cute1_E,@object
	.size		_ZN40_INTERNAL_39b4994b_4_k_cu_d9427a08_184564cute1_E,(_ZN40_INTERNAL_39b4994b_4_k_cu_d9427a08_184564cuda3std3__45__cpo6cbeginE - _ZN40_INTERNAL_39b4994b_4_k_cu_d9427a08_184564cute1_E)
_ZN40_INTERNAL_39b4994b_4_k_cu_d9427a08_184564cute1_E:
	.zero		1
	.type		_ZN40_INTERNAL_39b4994b_4_k_cu_d9427a08_184564cuda3std3__45__cpo6cbeginE,@object
	.size		_ZN40_INTERNAL_39b4994b_4_k_cu_d9427a08_184564cuda3std3__45__cpo6cbeginE,(_ZN40_INTERNAL_39b4994b_4_k_cu_d9427a08_184564cuda3std3__48in_placeE - _ZN40_INTERNAL_39b4994b_4_k_cu_d9427a08_184564cuda3std3__45__cpo6cbeginE)
_ZN40_INTERNAL_39b4994b_4_k_cu_d9427a08_184564cuda3std3__45__cpo6cbeginE:
	.zero		1
	.type		_ZN40_INTERNAL_39b4994b_4_k_cu_d9427a08_184564cuda3std3__48in_placeE,@object
	.size		_ZN40_INTERNAL_39b4994b_4_k_cu_d9427a08_184564cuda3std3__48in_placeE,(_ZN40_INTERNAL_39b4994b_4_k_cu_d9427a08_184564cuda3std6ranges3__45__cpo9iter_moveE - _ZN40_INTERNAL_39b4994b_4_k_cu_d9427a08_184564cuda3std3__48in_placeE)
_ZN40_INTERNAL_39b4994b_4_k_cu_d9427a08_184564cuda3std3__48in_placeE:
	.zero		1
	.type		_ZN40_INTERNAL_39b4994b_4_k_cu_d9427a08_184564cuda3std6ranges3__45__cpo9iter_moveE,@object
	.size		_ZN40_INTERNAL_39b4994b_4_k_cu_d9427a08_184564cuda3std6ranges3__45__cpo9iter_moveE,(_ZN40_INTERNAL_39b4994b_4_k_cu_d9427a08_184564cuda3std3__45__cpo5beginE - _ZN40_INTERNAL_39b4994b_4_k_cu_d9427a08_184564cuda3std6ranges3__45__cpo9iter_moveE)
_ZN40_INTERNAL_39b4994b_4_k_cu_d9427a08_184564cuda3std6ranges3__45__cpo9iter_moveE:
	.zero		1
	.type		_ZN40_INTERNAL_39b4994b_4_k_cu_d9427a08_184564cuda3std3__45__cpo5beginE,@object
	.size		_ZN40_INTERNAL_39b4994b_4_k_cu_d9427a08_184564cuda3std3__45__cpo5beginE,(_ZN40_INTERNAL_39b4994b_4_k_cu_d9427a08_184564cuda3std3__442_GLOBAL__N__39b4994b_4_k_cu_d9427a08_184566ignoreE - _ZN40_INTERNAL_39b4994b_4_k_cu_d9427a08_184564cuda3std3__45__cpo5beginE)
_ZN40_INTERNAL_39b4994b_4_k_cu_d9427a08_184564cuda3std3__45__cpo5beginE:
	.zero		1
	.type		_ZN40_INTERNAL_39b4994b_4_k_cu_d9427a08_184564cuda3std3__442_GLOBAL__N__39b4994b_4_k_cu_d9427a08_184566ignoreE,@object
	.size		_ZN40_INTERNAL_39b4994b_4_k_cu_d9427a08_184564cuda3std3__442_GLOBAL__N__39b4994b_4_k_cu_d9427a08_184566ignoreE,(_ZN40_INTERNAL_39b4994b_4_k_cu_d9427a08_184564cute7productE - _ZN40_INTERNAL_39b4994b_4_k_cu_d9427a08_184564cuda3std3__442_GLOBAL__N__39b4994b_4_k_cu_d9427a08_184566ignoreE)
_ZN40_INTERNAL_39b4994b_4_k_cu_d9427a08_184564cuda3std3__442_GLOBAL__N__39b4994b_4_k_cu_d9427a08_184566ignoreE:
	.zero		1
	.type		_ZN40_INTERNAL_39b4994b_4_k_cu_d9427a08_184564cute7productE,@object
	.size		_ZN40_INTERNAL_39b4994b_4_k_cu_d9427a08_184564cute7productE,(_ZN40_INTERNAL_39b4994b_4_k_cu_d9427a08_184564cuda3std3__45__cpo3endE - _ZN40_INTERNAL_39b4994b_4_k_cu_d9427a08_184564cute7productE)
_ZN40_INTERNAL_39b4994b_4_k_cu_d9427a08_184564cute7productE:
	.zero		1
	.type		_ZN40_INTERNAL_39b4994b_4_k_cu_d9427a08_184564cuda3std3__45__cpo3endE,@object
	.size		_ZN40_INTERNAL_39b4994b_4_k_cu_d9427a08_184564cuda3std3__45__cpo3endE,(_ZN40_INTERNAL_39b4994b_4_k_cu_d9427a08_184564cuda3std3__419piecewise_constructE - _ZN40_INTERNAL_39b4994b_4_k_cu_d9427a08_184564cuda3std3__45__cpo3endE)
_ZN40_INTERNAL_39b4994b_4_k_cu_d9427a08_184564cuda3std3__45__cpo3endE:
	.zero		1
	.type		_ZN40_INTERNAL_39b4994b_4_k_cu_d9427a08_184564cuda3std3__419piecewise_constructE,@object
	.size		_ZN40_INTERNAL_39b4994b_4_k_cu_d9427a08_184564cuda3std3__419piecewise_constructE,(_ZN40_INTERNAL_39b4994b_4_k_cu_d9427a08_184564cuda3std3__45__cpo4cendE - _ZN40_INTERNAL_39b4994b_4_k_cu_d9427a08_184564cuda3std3__419piecewise_constructE)
_ZN40_INTERNAL_39b4994b_4_k_cu_d9427a08_184564cuda3std3__419piecewise_constructE:
	.zero		1
	.type		_ZN40_INTERNAL_39b4994b_4_k_cu_d9427a08_184564cuda3std3__45__cpo4cendE,@object
	.size		_ZN40_INTERNAL_39b4994b_4_k_cu_d9427a08_184564cuda3std3__45__cpo4cendE,(_ZN40_INTERNAL_39b4994b_4_k_cu_d9427a08_184564cuda3std6ranges3__45__cpo4swapE - _ZN40_INTERNAL_39b4994b_4_k_cu_d9427a08_184564cuda3std3__45__cpo4cendE)
_ZN40_INTERNAL_39b4994b_4_k_cu_d9427a08_184564cuda3std3__45__cpo4cendE:
	.zero		1
	.type		_ZN40_INTERNAL_39b4994b_4_k_cu_d9427a08_184564cuda3std6ranges3__45__cpo4swapE,@object
	.size		_ZN40_INTERNAL_39b4994b_4_k_cu_d9427a08_184564cuda3std6ranges3__45__cpo4swapE,(.L_8 - _ZN40_INTERNAL_39b4994b_4_k_cu_d9427a08_184564cuda3std6ranges3__45__cpo4swapE)
_ZN40_INTERNAL_39b4994b_4_k_cu_d9427a08_184564cuda3std6ranges3__45__cpo4swapE:
	.zero		1
.L_8:


//--------------------- .nv.constant0._ZN7cutlass13device_kernelINS_4gemm6kernel13GemmUniversalIN4cute5tupleIJiiiiEEENS1_10collective13CollectiveMmaINS1_34MainloopSm90TmaGmmaWarpSpecializedILi6ENS5_IJNS4_1CILi1EEESB_SB_EEENS1_35KernelTmaWarpSpecializedCooperativeEEENS5_IJNSA_ILi256EEESF_NSA_ILi32EEEEEEfNS5_IJlSB_lEEEfSI_NS4_8TiledMMAINS4_8MMA_AtomIJNS4_4SM904GMMA30MMA_64x256x8_F32TF32TF32_SS_TNILNSM_7ScaleInE1ELSO_1EEEEEENS4_6LayoutINS5_IJNSA_ILi2EEESB_SB_EEENS5_IJSB_NSA_ILi0EEESU_EEEEENS5_IJNS4_10UnderscoreESX_SX_EEEEENS4_13SM90_TMA_LOADENS4_14ComposedLayoutINS4_7SwizzleILi3ELi4ELi3EEENS4_18smem_ptr_flag_bitsILi32EEENSR_INS5_IJNSA_ILi8EEESG_EEENS5_IJSG_SB_EEEEEEEvNS4_8identityES10_S1A_vS1B_EENS_8epilogue10collective6detail29Sm90TmaWarpSpecializedAdapterINS1E_15DefaultEpilogueIfSI_SI_NS1D_6thread17LinearCombinationIfLi1EffLNS1I_9ScaleType4KindE0ELNS_15FloatRoundStyleE2EfEENS1_15EpilogueDefaultEEEEEvvEEEEvNT_6ParamsE --------------------------
	.section	.nv.constant0._ZN7cutlass13device_kernelINS_4gemm6kernel13GemmUniversalIN4cute5tupleIJiiiiEEENS1_10collective13CollectiveMmaINS1_34MainloopSm90TmaGmmaWarpSpecializedILi6ENS5_IJNS4_1CILi1EEESB_SB_EEENS1_35KernelTmaWarpSpecializedCooperativeEEENS5_IJNSA_ILi256EEESF_NSA_ILi32EEEEEEfNS5_IJlSB_lEEEfSI_NS4_8TiledMMAINS4_8MMA_AtomIJNS4_4SM904GMMA30MMA_64x256x8_F32TF32TF32_SS_TNILNSM_7ScaleInE1ELSO_1EEEEEENS4_6LayoutINS5_IJNSA_ILi2EEESB_SB_EEENS5_IJSB_NSA_ILi0EEESU_EEEEENS5_IJNS4_10UnderscoreESX_SX_EEEEENS4_13SM90_TMA_LOADENS4_14ComposedLayoutINS4_7SwizzleILi3ELi4ELi3EEENS4_18smem_ptr_flag_bitsILi32EEENSR_INS5_IJNSA_ILi8EEESG_EEENS5_IJSG_SB_EEEEEEEvNS4_8identityES10_S1A_vS1B_EENS_8epilogue10collective6detail29Sm90TmaWarpSpecializedAdapterINS1E_15DefaultEpilogueIfSI_SI_NS1D_6thread17LinearCombinationIfLi1EffLNS1I_9ScaleType4KindE0ELNS_15FloatRoundStyleE2EfEENS1_15EpilogueDefaultEEEEEvvEEEEvNT_6ParamsE,"a",@progbits
	.sectionflags	@""
	.align	4
.nv.constant0._ZN7cutlass13device_kernelINS_4gemm6kernel13GemmUniversalIN4cute5tupleIJiiiiEEENS1_10collective13CollectiveMmaINS1_34MainloopSm90TmaGmmaWarpSpecializedILi6ENS5_IJNS4_1CILi1EEESB_SB_EEENS1_35KernelTmaWarpSpecializedCooperativeEEENS5_IJNSA_ILi256EEESF_NSA_ILi32EEEEEEfNS5_IJlSB_lEEEfSI_NS4_8TiledMMAINS4_8MMA_AtomIJNS4_4SM904GMMA30MMA_64x256x8_F32TF32TF32_SS_TNILNSM_7ScaleInE1ELSO_1EEEEEENS4_6LayoutINS5_IJNSA_ILi2EEESB_SB_EEENS5_IJSB_NSA_ILi0EEESU_EEEEENS5_IJNS4_10UnderscoreESX_SX_EEEEENS4_13SM90_TMA_LOADENS4_14ComposedLayoutINS4_7SwizzleILi3ELi4ELi3EEENS4_18smem_ptr_flag_bitsILi32EEENSR_INS5_IJNSA_ILi8EEESG_EEENS5_IJSG_SB_EEEEEEEvNS4_8identityES10_S1A_vS1B_EENS_8epilogue10collective6detail29Sm90TmaWarpSpecializedAdapterINS1E_15DefaultEpilogueIfSI_SI_NS1D_6thread17LinearCombinationIfLi1EffLNS1I_9ScaleType4KindE0ELNS_15FloatRoundStyleE2EfEENS1_15EpilogueDefaultEEEEEvvEEEEvNT_6ParamsE:
	.zero		1664


//--------------------- SYMBOLS --------------------------

	.type		.nv.reservedSmem.offset0,@object
	.size		.nv.reservedSmem.offset0,0x4
	.type		__assertfail,@function
